	.target	sm_100a

	.elftype	@"ET_EXEC"


//--------------------- .note.nv.tkinfo           --------------------------
	.section	.note.nv.tkinfo,"",@"SHT_NOTE"
	.sectionflags	@"SHF_NOTE_NV_TKINFO"
	.tkinfo
        /*0018*/ 	.word	0x00000002
        /*0030*/ 	.string	""
        /*0030*/ 	.string	"ptxas"
        /*0030*/ 	.string	"Cuda compilation tools, release 13.0, V13.0.88"
        /*0030*/ 	.string	"Build cuda_13.0.r13.0/compiler.36424714_0"
        /*0030*/ 	.string	"-arch sm_100a -m 64 "



//--------------------- .note.nv.cuinfo           --------------------------
	.section	.note.nv.cuinfo,"",@"SHT_NOTE"
	.sectionflags	@"SHF_NOTE_NV_CUINFO"
        /*0018*/ 	.short	0x0002
        /*001a*/ 	.short	0x0064
        /*001c*/ 	.short	0x0082
	.zero		2


//--------------------- .nv.info                  --------------------------
	.section	.nv.info,"",@"SHT_CUDA_INFO"
	.align	4


	//----- nvinfo : EIATTR_REGCOUNT
	.align		4
        /*0000*/ 	.byte	0x04, 0x2f
        /*0002*/ 	.short	(.L_19 - .L_18)
	.align		4
.L_18:
        /*0004*/ 	.word	index@(_ZN7cutlass13device_kernelINS_4gemm6kernel13GemmUniversalIN4cute5tupleIJiiiiEEENS1_10collective13CollectiveMmaINS1_35MainloopSm100TmaUmmaWarpSpecializedILi3ELi2ELi4ENS5_IJNS4_1CILi1EEESB_SB_EEEEENS5_IJNSA_ILi128EEENSA_ILi64EEENSA_ILi32EEEEEENS_12float_e4m3_tENS5_IJlSB_lEEESI_SJ_NS4_8TiledMMAINS4_8MMA_AtomIJNS4_10MMA_TraitsINS4_19SM100_MMA_F8F6F4_SSEJSI_SI_fSE_SF_NS4_17integral_constantINS4_4UMMA5MajorELSQ_0EEESR_NSO_INSP_7ScaleInELSS_0EEEST_EEEEEENS4_6LayoutISC_NS5_IJNSA_ILi0EEESX_SX_EEEEENS5_IJNS4_10UnderscoreES10_S10_EEEEENS4_13SM90_TMA_LOADENS4_14ComposedLayoutINS4_7SwizzleILi1ELi4ELi3EEENS4_18smem_ptr_flag_bitsILi8EEENSW_INS5_IJNSA_ILi8EEESG_EEENS5_IJSG_SB_EEEEEEEvNS4_8identityES13_S1D_vS1E_EENS_8epilogue10collective18CollectiveEpilogueINS1G_23Sm100TmaWarpSpecializedILi1ELi1ELi64ELb0ELb0EEEJSH_NS5_IJNSW_ISE_SB_EENSW_ISF_SB_EEEEESI_SJ_SI_SJ_NS1G_6fusion15FusionCallbacksIS1K_NS1O_17LinearCombinationISI_fSI_fLNS_15FloatRoundStyleE2EEESH_S1N_JEEENS4_5SM1004TMEM4LOAD26SM100_TMEM_LOAD_32dp32b64xES13_NS14_INS15_ILi2ELi4ELi3EEES18_NSW_INS5_IJS19_SF_EEENS5_IJSF_SB_EEEEEEENS4_39AutoVectorizingCopyWithAssumedAlignmentILi128EEENS4_14SM90_TMA_STOREES22_S24_S24_EEEvvEEEEvNT_6ParamsE)
        /*0008*/ 	.word	0x000000c2


	//----- nvinfo : EIATTR_FRAME_SIZE
	.align		4
.L_19:
        /*000c*/ 	.byte	0x04, 0x11
        /*000e*/ 	.short	(.L_21 - .L_20)
	.align		4
.L_20:
        /*0010*/ 	.word	index@($__internal_2_$__cuda_sm10x_tcgen05_guardrail_trap_unallocated_columns_being_dealloced)
        /*0014*/ 	.word	0x00000000


	//----- nvinfo : EIATTR_FRAME_SIZE
	.align		4
.L_21:
        /*0018*/ 	.byte	0x04, 0x11
        /*001a*/ 	.short	(.L_23 - .L_22)
	.align		4
.L_22:
        /*001c*/ 	.word	index@($__internal_1_$__cuda_sm10x_tcgen05_guardrail_trap_phase_invalid_during_alloc)
        /*0020*/ 	.word	0x00000000


	//----- nvinfo : EIATTR_FRAME_SIZE
	.align		4
.L_23:
        /*0024*/ 	.byte	0x04, 0x11
        /*0026*/ 	.short	(.L_25 - .L_24)
	.align		4
.L_24:
        /*0028*/ 	.word	index@($__internal_0_$__cuda_sm10x_tcgen05_guardrail_trap_col_being_dealloced_not_returned_by_alloc)
        /*002c*/ 	.word	0x00000000


	//----- nvinfo : EIATTR_FRAME_SIZE
	.align		4
.L_25:
        /*0030*/ 	.byte	0x04, 0x11
        /*0032*/ 	.short	(.L_27 - .L_26)
	.align		4
.L_26:
        /*0034*/ 	.word	index@(_ZN7cutlass13device_kernelINS_4gemm6kernel13GemmUniversalIN4cute5tupleIJiiiiEEENS1_10collective13CollectiveMmaINS1_35MainloopSm100TmaUmmaWarpSpecializedILi3ELi2ELi4ENS5_IJNS4_1CILi1EEESB_SB_EEEEENS5_IJNSA_ILi128EEENSA_ILi64EEENSA_ILi32EEEEEENS_12float_e4m3_tENS5_IJlSB_lEEESI_SJ_NS4_8TiledMMAINS4_8MMA_AtomIJNS4_10MMA_TraitsINS4_19SM100_MMA_F8F6F4_SSEJSI_SI_fSE_SF_NS4_17integral_constantINS4_4UMMA5MajorELSQ_0EEESR_NSO_INSP_7ScaleInELSS_0EEEST_EEEEEENS4_6LayoutISC_NS5_IJNSA_ILi0EEESX_SX_EEEEENS5_IJNS4_10UnderscoreES10_S10_EEEEENS4_13SM90_TMA_LOADENS4_14ComposedLayoutINS4_7SwizzleILi1ELi4ELi3EEENS4_18smem_ptr_flag_bitsILi8EEENSW_INS5_IJNSA_ILi8EEESG_EEENS5_IJSG_SB_EEEEEEEvNS4_8identityES13_S1D_vS1E_EENS_8epilogue10collective18CollectiveEpilogueINS1G_23Sm100TmaWarpSpecializedILi1ELi1ELi64ELb0ELb0EEEJSH_NS5_IJNSW_ISE_SB_EENSW_ISF_SB_EEEEESI_SJ_SI_SJ_NS1G_6fusion15FusionCallbacksIS1K_NS1O_17LinearCombinationISI_fSI_fLNS_15FloatRoundStyleE2EEESH_S1N_JEEENS4_5SM1004TMEM4LOAD26SM100_TMEM_LOAD_32dp32b64xES13_NS14_INS15_ILi2ELi4ELi3EEES18_NSW_INS5_IJS19_SF_EEENS5_IJSF_SB_EEEEEEENS4_39AutoVectorizingCopyWithAssumedAlignmentILi128EEENS4_14SM90_TMA_STOREES22_S24_S24_EEEvvEEEEvNT_6ParamsE)
        /*0038*/ 	.word	0x00000000


	//----- nvinfo : EIATTR_MIN_STACK_SIZE
	.align		4
.L_27:
        /*003c*/ 	.byte	0x04, 0x12
        /*003e*/ 	.short	(.L_29 - .L_28)
	.align		4
.L_28:
        /*0040*/ 	.word	index@(_ZN7cutlass13device_kernelINS_4gemm6kernel13GemmUniversalIN4cute5tupleIJiiiiEEENS1_10collective13CollectiveMmaINS1_35MainloopSm100TmaUmmaWarpSpecializedILi3ELi2ELi4ENS5_IJNS4_1CILi1EEESB_SB_EEEEENS5_IJNSA_ILi128EEENSA_ILi64EEENSA_ILi32EEEEEENS_12float_e4m3_tENS5_IJlSB_lEEESI_SJ_NS4_8TiledMMAINS4_8MMA_AtomIJNS4_10MMA_TraitsINS4_19SM100_MMA_F8F6F4_SSEJSI_SI_fSE_SF_NS4_17integral_constantINS4_4UMMA5MajorELSQ_0EEESR_NSO_INSP_7ScaleInELSS_0EEEST_EEEEEENS4_6LayoutISC_NS5_IJNSA_ILi0EEESX_SX_EEEEENS5_IJNS4_10UnderscoreES10_S10_EEEEENS4_13SM90_TMA_LOADENS4_14ComposedLayoutINS4_7SwizzleILi1ELi4ELi3EEENS4_18smem_ptr_flag_bitsILi8EEENSW_INS5_IJNSA_ILi8EEESG_EEENS5_IJSG_SB_EEEEEEEvNS4_8identityES13_S1D_vS1E_EENS_8epilogue10collective18CollectiveEpilogueINS1G_23Sm100TmaWarpSpecializedILi1ELi1ELi64ELb0ELb0EEEJSH_NS5_IJNSW_ISE_SB_EENSW_ISF_SB_EEEEESI_SJ_SI_SJ_NS1G_6fusion15FusionCallbacksIS1K_NS1O_17LinearCombinationISI_fSI_fLNS_15FloatRoundStyleE2EEESH_S1N_JEEENS4_5SM1004TMEM4LOAD26SM100_TMEM_LOAD_32dp32b64xES13_NS14_INS15_ILi2ELi4ELi3EEES18_NSW_INS5_IJS19_SF_EEENS5_IJSF_SB_EEEEEEENS4_39AutoVectorizingCopyWithAssumedAlignmentILi128EEENS4_14SM90_TMA_STOREES22_S24_S24_EEEvvEEEEvNT_6ParamsE)
        /*0044*/ 	.word	0x00000000
.L_29:


//--------------------- .nv.compat                --------------------------
	.section	.nv.compat,"",@"SHT_CUDA_COMPAT_INFO"
	.align	4
        /*0000*/ 	.byte	0x02, 0x09, 0x01, 0x00, 0x02, 0x02, 0x02, 0x00, 0x02, 0x05, 0x05, 0x00, 0x03, 0x07, 0x01, 0x01
        /*0010*/ 	.byte	0x02, 0x03, 0x01, 0x00, 0x02, 0x06, 0x01, 0x00, 0x04, 0x0b, 0x08, 0x00, 0x09, 0x00, 0x00, 0x00
        /*0020*/ 	.byte	0x00, 0x00, 0x00, 0x00


//--------------------- .nv.info._ZN7cutlass13device_kernelINS_4gemm6kernel13GemmUniversalIN4cute5tupleIJiiiiEEENS1_10collective13CollectiveMmaINS1_35MainloopSm100TmaUmmaWarpSpecializedILi3ELi2ELi4ENS5_IJNS4_1CILi1EEESB_SB_EEEEENS5_IJNSA_ILi128EEENSA_ILi64EEENSA_ILi32EEEEEENS_12float_e4m3_tENS5_IJlSB_lEEESI_SJ_NS4_8TiledMMAINS4_8MMA_AtomIJNS4_10MMA_TraitsINS4_19SM100_MMA_F8F6F4_SSEJSI_SI_fSE_SF_NS4_17integral_constantINS4_4UMMA5MajorELSQ_0EEESR_NSO_INSP_7ScaleInELSS_0EEEST_EEEEEENS4_6LayoutISC_NS5_IJNSA_ILi0EEESX_SX_EEEEENS5_IJNS4_10UnderscoreES10_S10_EEEEENS4_13SM90_TMA_LOADENS4_14ComposedLayoutINS4_7SwizzleILi1ELi4ELi3EEENS4_18smem_ptr_flag_bitsILi8EEENSW_INS5_IJNSA_ILi8EEESG_EEENS5_IJSG_SB_EEEEEEEvNS4_8identityES13_S1D_vS1E_EENS_8epilogue10collective18CollectiveEpilogueINS1G_23Sm100TmaWarpSpecializedILi1ELi1ELi64ELb0ELb0EEEJSH_NS5_IJNSW_ISE_SB_EENSW_ISF_SB_EEEEESI_SJ_SI_SJ_NS1G_6fusion15FusionCallbacksIS1K_NS1O_17LinearCombinationISI_fSI_fLNS_15FloatRoundStyleE2EEESH_S1N_JEEENS4_5SM1004TMEM4LOAD26SM100_TMEM_LOAD_32dp32b64xES13_NS14_INS15_ILi2ELi4ELi3EEES18_NSW_INS5_IJS19_SF_EEENS5_IJSF_SB_EEEEEEENS4_39AutoVectorizingCopyWithAssumedAlignmentILi128EEENS4_14SM90_TMA_STOREES22_S24_S24_EEEvvEEEEvNT_6ParamsE --------------------------
	.section	.nv.info._ZN7cutlass13device_kernelINS_4gemm6kernel13GemmUniversalIN4cute5tupleIJiiiiEEENS1_10collective13CollectiveMmaINS1_35MainloopSm100TmaUmmaWarpSpecializedILi3ELi2ELi4ENS5_IJNS4_1CILi1EEESB_SB_EEEEENS5_IJNSA_ILi128EEENSA_ILi64EEENSA_ILi32EEEEEENS_12float_e4m3_tENS5_IJlSB_lEEESI_SJ_NS4_8TiledMMAINS4_8MMA_AtomIJNS4_10MMA_TraitsINS4_19SM100_MMA_F8F6F4_SSEJSI_SI_fSE_SF_NS4_17integral_constantINS4_4UMMA5MajorELSQ_0EEESR_NSO_INSP_7ScaleInELSS_0EEEST_EEEEEENS4_6LayoutISC_NS5_IJNSA_ILi0EEESX_SX_EEEEENS5_IJNS4_10UnderscoreES10_S10_EEEEENS4_13SM90_TMA_LOADENS4_14ComposedLayoutINS4_7SwizzleILi1ELi4ELi3EEENS4_18smem_ptr_flag_bitsILi8EEENSW_INS5_IJNSA_ILi8EEESG_EEENS5_IJSG_SB_EEEEEEEvNS4_8identityES13_S1D_vS1E_EENS_8epilogue10collective18CollectiveEpilogueINS1G_23Sm100TmaWarpSpecializedILi1ELi1ELi64ELb0ELb0EEEJSH_NS5_IJNSW_ISE_SB_EENSW_ISF_SB_EEEEESI_SJ_SI_SJ_NS1G_6fusion15FusionCallbacksIS1K_NS1O_17LinearCombinationISI_fSI_fLNS_15FloatRoundStyleE2EEESH_S1N_JEEENS4_5SM1004TMEM4LOAD26SM100_TMEM_LOAD_32dp32b64xES13_NS14_INS15_ILi2ELi4ELi3EEES18_NSW_INS5_IJS19_SF_EEENS5_IJSF_SB_EEEEEEENS4_39AutoVectorizingCopyWithAssumedAlignmentILi128EEENS4_14SM90_TMA_STOREES22_S24_S24_EEEvvEEEEvNT_6ParamsE,"",@"SHT_CUDA_INFO"
	.sectionflags	@""
	.align	4


	//----- nvinfo : EIATTR_CUDA_API_VERSION
	.align		4
        /*0000*/ 	.byte	0x04, 0x37
        /*0002*/ 	.short	(.L_31 - .L_30)
.L_30:
        /*0004*/ 	.word	0x00000082


	//----- nvinfo : EIATTR_KPARAM_INFO
	.align		4
.L_31:
        /*0008*/ 	.byte	0x04, 0x17
        /*000a*/ 	.short	(.L_33 - .L_32)
.L_32:
        /*000c*/ 	.word	0x00000000
        /*0010*/ 	.short	0x0000
        /*0012*/ 	.short	0x0000
        /*0014*/ 	.byte	0x00, 0xf0, 0x01, 0x20


	//----- nvinfo : EIATTR_AT_ENTRY_FRAGMENTS
	.align		4
.L_33:
        /*0018*/ 	.byte	0x04, 0x4f
        /*001a*/ 	.short	(.L_35 - .L_34)


	//   ....[0]....
.L_34:
        /*001c*/ 	.word	0x00000006


	//----- nvinfo : EIATTR_RESERVED_SMEM_USED
	.align		4
.L_35:
        /*0020*/ 	.byte	0x01, 0x41
	.zero		2


	//----- nvinfo : EIATTR_SPARSE_MMA_MASK
	.align		4
        /*0024*/ 	.byte	0x03, 0x50
        /*0026*/ 	.short	0x0000


	//----- nvinfo : EIATTR_TCGEN05_1CTA_USED
	.align		4
        /*0028*/ 	.byte	0x01, 0x51
	.zero		2


	//----- nvinfo : EIATTR_MAXREG_COUNT
	.align		4
        /*002c*/ 	.byte	0x03, 0x1b
        /*002e*/ 	.short	0x00ff


	//----- nvinfo : EIATTR_NUM_BARRIERS
	.align		4
        /*0030*/ 	.byte	0x02, 0x4c
        /*0032*/ 	.byte	0x07
	.zero		1


	//----- nvinfo : EIATTR_EXTERNS
	.align		4
        /*0034*/ 	.byte	0x04, 0x0f
        /*0036*/ 	.short	(.L_37 - .L_36)


	//   ....[0]....
	.align		4
.L_36:
        /*0038*/ 	.word	index@(__assertfail)


	//----- nvinfo : EIATTR_MERCURY_ISA_VERSION
	.align		4
.L_37:
        /*003c*/ 	.byte	0x03, 0x5f
        /*003e*/ 	.short	0x0101


	//----- nvinfo : EIATTR_INT_WARP_WIDE_INSTR_OFFSETS
	.align		4
        /*0040*/ 	.byte	0x04, 0x31
        /*0042*/ 	.short	(.L_39 - .L_38)


	//   ....[0]....
.L_38:
        /*0044*/ 	.word	0x00001d60


	//   ....[1]....
        /*0048*/ 	.word	0x000035d0


	//   ....[2]....
        /*004c*/ 	.word	0x000035f0


	//   ....[3]....
        /*0050*/ 	.word	0x00003620


	//   ....[4]....
        /*0054*/ 	.word	0x00004030


	//   ....[5]....
        /*0058*/ 	.word	0x00004120


	//----- nvinfo : EIATTR_COOP_GROUP_MASK_REGIDS
	.align		4
.L_39:
        /*005c*/ 	.byte	0x04, 0x29
        /*005e*/ 	.short	(.L_41 - .L_40)


	//   ....[0]....
.L_40:
        /*0060*/ 	.word	0xffffffff


	//   ....[1]....
        /*0064*/ 	.word	0xffffffff


	//   ....[2]....
        /*0068*/ 	.word	0xffffffff


	//   ....[3]....
        /*006c*/ 	.word	0xffffffff


	//   ....[4]....
        /*0070*/ 	.word	0xffffffff


	//   ....[5]....
        /*0074*/ 	.word	0xffffffff


	//   ....[6]....
        /*0078*/ 	.word	0xffffffff


	//   ....[7]....
        /*007c*/ 	.word	0xffffffff


	//   ....[8]....
        /*0080*/ 	.word	0xffffffff


	//   ....[9]....
        /*0084*/ 	.word	0xffffffff


	//   ....[10]....
        /*0088*/ 	.word	0xffffffff


	//   ....[11]....
        /*008c*/ 	.word	0xffffffff


	//   ....[12]....
        /*0090*/ 	.word	0xffffffff


	//----- nvinfo : EIATTR_COOP_GROUP_INSTR_OFFSETS
	.align		4
.L_41:
        /*0094*/ 	.byte	0x04, 0x28
        /*0096*/ 	.short	(.L_43 - .L_42)


	//   ....[0]....
.L_42:
        /*0098*/ 	.word	0x00000090


	//   ....[1]....
        /*009c*/ 	.word	0x000004d0


	//   ....[2]....
        /*00a0*/ 	.word	0x00000620


	//   ....[3]....
        /*00a4*/ 	.word	0x00000760


	//   ....[4]....
        /*00a8*/ 	.word	0x00000860


	//   ....[5]....
        /*00ac*/ 	.word	0x000009d0


	//   ....[6]....
        /*00b0*/ 	.word	0x00000b70


	//   ....[7]....
        /*00b4*/ 	.word	0x00001c40


	//   ....[8]....
        /*00b8*/ 	.word	0x00002990


	//   ....[9]....
        /*00bc*/ 	.word	0x00002ba0


	//   ....[10]....
        /*00c0*/ 	.word	0x00002bd0


	//   ....[11]....
        /*00c4*/ 	.word	0x000034b0


	//   ....[12]....
        /*00c8*/ 	.word	0x000036e0


	//----- nvinfo : EIATTR_VRC_CTA_INIT_COUNT
	.align		4
.L_43:
        /*00cc*/ 	.byte	0x02, 0x4a
        /*00ce*/ 	.byte	0x80
	.zero		1


	//----- nvinfo : EIATTR_SYSCALL_OFFSETS
	.align		4
        /*00d0*/ 	.byte	0x04, 0x46
        /*00d2*/ 	.short	(.L_45 - .L_44)


	//   ....[0]....
.L_44:
        /*00d4*/ 	.word	0x00004b10


	//   ....[1]....
        /*00d8*/ 	.word	0x00004c50


	//   ....[2]....
        /*00dc*/ 	.word	0x000053f0


	//----- nvinfo : EIATTR_MBARRIER_INSTR_OFFSETS
	.align		4
.L_45:
        /*00e0*/ 	.byte	0x04, 0x39
        /*00e2*/ 	.short	(.L_47 - .L_46)


	//   ....[0]....
.L_46:
        /*00e4*/ 	.word	0x000005b0
        /*00e8*/ 	.word	0x000000ff
        /*00ec*/ 	.word	0x00000000
        /*00f0*/ 	.short	0x0100
        /*00f2*/ 	.byte	0x05
	.zero		1


	//   ....[1]....
        /*00f4*/ 	.word	0x000005c0
        /*00f8*/ 	.word	0x000000ff
        /*00fc*/ 	.word	0x00000018
        /*0100*/ 	.short	0x0100
        /*0102*/ 	.byte	0x05
	.zero		1


	//   ....[2]....
        /*0104*/ 	.word	0x000005d0
        /*0108*/ 	.word	0x000000ff
        /*010c*/ 	.word	0x00000008
        /*0110*/ 	.short	0x0100
        /*0112*/ 	.byte	0x05
	.zero		1


	//   ....[3]....
        /*0114*/ 	.word	0x000005e0
        /*0118*/ 	.word	0x000000ff
        /*011c*/ 	.word	0x00000020
        /*0120*/ 	.short	0x0100
        /*0122*/ 	.byte	0x05
	.zero		1


	//   ....[4]....
        /*0124*/ 	.word	0x000005f0
        /*0128*/ 	.word	0x000000ff
        /*012c*/ 	.word	0x00000010
        /*0130*/ 	.short	0x0100
        /*0132*/ 	.byte	0x05
	.zero		1


	//   ....[5]....
        /*0134*/ 	.word	0x00000600
        /*0138*/ 	.word	0x000000ff
        /*013c*/ 	.word	0x00000028
        /*0140*/ 	.short	0x0100
        /*0142*/ 	.byte	0x05
	.zero		1


	//   ....[6]....
        /*0144*/ 	.word	0x00000730
        /*0148*/ 	.word	0x000000ff
        /*014c*/ 	.word	0x00000030
        /*0150*/ 	.short	0x0100
        /*0152*/ 	.byte	0x06
	.zero		1


	//   ....[7]....
        /*0154*/ 	.word	0x00000740
        /*0158*/ 	.word	0x000000ff
        /*015c*/ 	.word	0x00000038
        /*0160*/ 	.short	0x0100
        /*0162*/ 	.byte	0x06
	.zero		1


	//   ....[8]....
        /*0164*/ 	.word	0x00000830
        /*0168*/ 	.word	0x000000ff
        /*016c*/ 	.word	0x00000040
        /*0170*/ 	.short	0x0100
        /*0172*/ 	.byte	0x05
	.zero		1


	//   ....[9]....
        /*0174*/ 	.word	0x00000840
        /*0178*/ 	.word	0x000000ff
        /*017c*/ 	.word	0x00000048
        /*0180*/ 	.short	0x0100
        /*0182*/ 	.byte	0x05
	.zero		1


	//   ....[10]....
        /*0184*/ 	.word	0x00000980
        /*0188*/ 	.word	0x000000ff
        /*018c*/ 	.word	0x00000050
        /*0190*/ 	.short	0x0100
        /*0192*/ 	.byte	0x05
	.zero		1


	//   ....[11]....
        /*0194*/ 	.word	0x00000990
        /*0198*/ 	.word	0x000000ff
        /*019c*/ 	.word	0x00000060
        /*01a0*/ 	.short	0x0100
        /*01a2*/ 	.byte	0x05
	.zero		1


	//   ....[12]....
        /*01a4*/ 	.word	0x000009a0
        /*01a8*/ 	.word	0x000000ff
        /*01ac*/ 	.word	0x00000058
        /*01b0*/ 	.short	0x0100
        /*01b2*/ 	.byte	0x05
	.zero		1


	//   ....[13]....
        /*01b4*/ 	.word	0x000009b0
        /*01b8*/ 	.word	0x000000ff
        /*01bc*/ 	.word	0x00000068
        /*01c0*/ 	.short	0x0100
        /*01c2*/ 	.byte	0x05
	.zero		1


	//   ....[14]....
        /*01c4*/ 	.word	0x00000ae0
        /*01c8*/ 	.word	0x000000ff
        /*01cc*/ 	.word	0x00000070
        /*01d0*/ 	.short	0x0100
        /*01d2*/ 	.byte	0x06
	.zero		1


	//   ....[15]....
        /*01d4*/ 	.word	0x00000af0
        /*01d8*/ 	.word	0x000000ff
        /*01dc*/ 	.word	0x00000090
        /*01e0*/ 	.short	0x0100
        /*01e2*/ 	.byte	0x06
	.zero		1


	//   ....[16]....
        /*01e4*/ 	.word	0x00000b00
        /*01e8*/ 	.word	0x000000ff
        /*01ec*/ 	.word	0x00000078
        /*01f0*/ 	.short	0x0100
        /*01f2*/ 	.byte	0x06
	.zero		1


	//   ....[17]....
        /*01f4*/ 	.word	0x00000b10
        /*01f8*/ 	.word	0x000000ff
        /*01fc*/ 	.word	0x00000098
        /*0200*/ 	.short	0x0100
        /*0202*/ 	.byte	0x06
	.zero		1


	//   ....[18]....
        /*0204*/ 	.word	0x00000b20
        /*0208*/ 	.word	0x000000ff
        /*020c*/ 	.word	0x00000080
        /*0210*/ 	.short	0x0100
        /*0212*/ 	.byte	0x06
	.zero		1


	//   ....[19]....
        /*0214*/ 	.word	0x00000b30
        /*0218*/ 	.word	0x000000ff
        /*021c*/ 	.word	0x000000a0
        /*0220*/ 	.short	0x0100
        /*0222*/ 	.byte	0x06
	.zero		1


	//   ....[20]....
        /*0224*/ 	.word	0x00000b40
        /*0228*/ 	.word	0x000000ff
        /*022c*/ 	.word	0x00000088
        /*0230*/ 	.short	0x0100
        /*0232*/ 	.byte	0x06
	.zero		1


	//   ....[21]....
        /*0234*/ 	.word	0x00000b50
        /*0238*/ 	.word	0x000000ff
        /*023c*/ 	.word	0x000000a8
        /*0240*/ 	.short	0x0100
        /*0242*/ 	.byte	0x06
	.zero		1


	//   ....[22]....
        /*0244*/ 	.word	0x00000c40
        /*0248*/ 	.word	0x000000ff
        /*024c*/ 	.word	0x000000b0
        /*0250*/ 	.short	0x0100
        /*0252*/ 	.byte	0x05
	.zero		1


	//   ....[23]....
        /*0254*/ 	.word	0x00000c50
        /*0258*/ 	.word	0x000000ff
        /*025c*/ 	.word	0x000000c0
        /*0260*/ 	.short	0x0100
        /*0262*/ 	.byte	0x05
	.zero		1


	//   ....[24]....
        /*0264*/ 	.word	0x00000c60
        /*0268*/ 	.word	0x000000ff
        /*026c*/ 	.word	0x000000b8
        /*0270*/ 	.short	0x0100
        /*0272*/ 	.byte	0x05
	.zero		1


	//   ....[25]....
        /*0274*/ 	.word	0x00000c70
        /*0278*/ 	.word	0x000000ff
        /*027c*/ 	.word	0x000000c8
        /*0280*/ 	.short	0x0100
        /*0282*/ 	.byte	0x05
	.zero		1


	//   ....[26]....
        /*0284*/ 	.word	0x00001540
        /*0288*/ 	.word	0x00000003
        /*028c*/ 	.word	0x000000c0
        /*0290*/ 	.short	0x010a
        /*0292*/ 	.byte	0xff
	.zero		1


	//   ....[27]....
        /*0294*/ 	.word	0x00001570
        /*0298*/ 	.word	0x00000003
        /*029c*/ 	.word	0x000000b0
        /*02a0*/ 	.short	0x0101
        /*02a2*/ 	.byte	0xff
	.zero		1


	//   ....[28]....
        /*02a4*/ 	.word	0x00001640
        /*02a8*/ 	.word	0x000000ff
        /*02ac*/ 	.word	0x00000018
        /*02b0*/ 	.short	0x010a
        /*02b2*/ 	.byte	0x08
	.zero		1


	//   ....[29]....
        /*02b4*/ 	.word	0x000016e0
        /*02b8*/ 	.word	0x000000ff
        /*02bc*/ 	.word	0x00000018
        /*02c0*/ 	.short	0x010a
        /*02c2*/ 	.byte	0x21
	.zero		1


	//   ....[30]....
        /*02c4*/ 	.word	0x00001830
        /*02c8*/ 	.word	0x000000ff
        /*02cc*/ 	.word	0x00000018
        /*02d0*/ 	.short	0x010a
        /*02d2*/ 	.byte	0x08
	.zero		1


	//   ....[31]....
        /*02d4*/ 	.word	0x00001940
        /*02d8*/ 	.word	0x000000ff
        /*02dc*/ 	.word	0x00000048
        /*02e0*/ 	.short	0x0101
        /*02e2*/ 	.byte	0x04
	.zero		1


	//   ....[32]....
        /*02e4*/ 	.word	0x00001960
        /*02e8*/ 	.word	0x000000ff
        /*02ec*/ 	.word	0x00000018
        /*02f0*/ 	.short	0x010a
        /*02f2*/ 	.byte	0x08
	.zero		1


	//   ....[33]....
        /*02f4*/ 	.word	0x000019e0
        /*02f8*/ 	.word	0x000000ff
        /*02fc*/ 	.word	0x00000018
        /*0300*/ 	.short	0x010a
        /*0302*/ 	.byte	0x11
	.zero		1


	//   ....[34]....
        /*0304*/ 	.word	0x00001b30
        /*0308*/ 	.word	0x000000ff
        /*030c*/ 	.word	0x00000018
        /*0310*/ 	.short	0x010a
        /*0312*/ 	.byte	0x08
	.zero		1


	//   ....[35]....
        /*0314*/ 	.word	0x00001c70
        /*0318*/ 	.word	0x00000002
        /*031c*/ 	.word	0x00000050
        /*0320*/ 	.short	0x010a
        /*0322*/ 	.byte	0xff
	.zero		1


	//   ....[36]....
        /*0324*/ 	.word	0x00001d30
        /*0328*/ 	.word	0x00000002
        /*032c*/ 	.word	0x00000000
        /*0330*/ 	.short	0x0101
        /*0332*/ 	.byte	0xff
	.zero		1


	//   ....[37]....
        /*0334*/ 	.word	0x00002290
        /*0338*/ 	.word	0x000000ff
        /*033c*/ 	.word	0x00000000
        /*0340*/ 	.short	0x010a
        /*0342*/ 	.byte	0x05
	.zero		1


	//   ....[38]....
        /*0344*/ 	.word	0x00002320
        /*0348*/ 	.word	0x000000ff
        /*034c*/ 	.word	0x00000000
        /*0350*/ 	.short	0x010a
        /*0352*/ 	.byte	0x05
	.zero		1


	//   ....[39]....
        /*0354*/ 	.word	0x000023c0
        /*0358*/ 	.word	0x00000000
        /*035c*/ 	.word	0x00000000
        /*0360*/ 	.short	0x010a
        /*0362*/ 	.byte	0xff
	.zero		1


	//   ....[40]....
        /*0364*/ 	.word	0x000024e0
        /*0368*/ 	.word	0x00000000
        /*036c*/ 	.word	0x000000b0
        /*0370*/ 	.short	0x010a
        /*0372*/ 	.byte	0xff
	.zero		1


	//   ....[41]....
        /*0374*/ 	.word	0x00002540
        /*0378*/ 	.word	0x00000004
        /*037c*/ 	.word	0x00000000
        /*0380*/ 	.short	0x0101
        /*0382*/ 	.byte	0xff
	.zero		1


	//   ....[42]....
        /*0384*/ 	.word	0x00002560
        /*0388*/ 	.word	0x000000ff
        /*038c*/ 	.word	0x00000060
        /*0390*/ 	.short	0x010a
        /*0392*/ 	.byte	0x05
	.zero		1


	//   ....[43]....
        /*0394*/ 	.word	0x00002680
        /*0398*/ 	.word	0x00000000
        /*039c*/ 	.word	0x00000050
        /*03a0*/ 	.short	0x010a
        /*03a2*/ 	.byte	0xff
	.zero		1


	//   ....[44]....
        /*03a4*/ 	.word	0x00002790
        /*03a8*/ 	.word	0x00000000
        /*03ac*/ 	.word	0x00000000
        /*03b0*/ 	.short	0x0101
        /*03b2*/ 	.byte	0xff
	.zero		1


	//   ....[45]....
        /*03b4*/ 	.word	0x00002820
        /*03b8*/ 	.word	0x000000ff
        /*03bc*/ 	.word	0x00000060
        /*03c0*/ 	.short	0x0106
        /*03c2*/ 	.byte	0x05
	.zero		1


	//   ....[46]....
        /*03c4*/ 	.word	0x00002840
        /*03c8*/ 	.word	0x000000ff
        /*03cc*/ 	.word	0x00000060
        /*03d0*/ 	.short	0x010a
        /*03d2*/ 	.byte	0x05
	.zero		1


	//   ....[47]....
        /*03d4*/ 	.word	0x000028d0
        /*03d8*/ 	.word	0x000000ff
        /*03dc*/ 	.word	0x00000060
        /*03e0*/ 	.short	0x0106
        /*03e2*/ 	.byte	0x04
	.zero		1


	//   ....[48]....
        /*03e4*/ 	.word	0x00002910
        /*03e8*/ 	.word	0x00000000
        /*03ec*/ 	.word	0x00000060
        /*03f0*/ 	.short	0x010a
        /*03f2*/ 	.byte	0xff
	.zero		1


	//   ....[49]....
        /*03f4*/ 	.word	0x00002df0
        /*03f8*/ 	.word	0x00000000
        /*03fc*/ 	.word	0x00000050
        /*0400*/ 	.short	0x010a
        /*0402*/ 	.byte	0xff
	.zero		1


	//   ....[50]....
        /*0404*/ 	.word	0x00002ef0
        /*0408*/ 	.word	0x00000003
        /*040c*/ 	.word	0x00000000
        /*0410*/ 	.short	0x0101
        /*0412*/ 	.byte	0xff
	.zero		1


	//   ....[51]....
        /*0414*/ 	.word	0x00002f00
        /*0418*/ 	.word	0x000000ff
        /*041c*/ 	.word	0x00000000
        /*0420*/ 	.short	0x010a
        /*0422*/ 	.byte	0x04
	.zero		1


	//   ....[52]....
        /*0424*/ 	.word	0x00002f20
        /*0428*/ 	.word	0x000000ff
        /*042c*/ 	.word	0x00000090
        /*0430*/ 	.short	0x010a
        /*0432*/ 	.byte	0x09
	.zero		1


	//   ....[53]....
        /*0434*/ 	.word	0x00003000
        /*0438*/ 	.word	0x000000ff
        /*043c*/ 	.word	0x00000000
        /*0440*/ 	.short	0x010a
        /*0442*/ 	.byte	0x07
	.zero		1


	//   ....[54]....
        /*0444*/ 	.word	0x00003130
        /*0448*/ 	.word	0x000000ff
        /*044c*/ 	.word	0x00000000
        /*0450*/ 	.short	0x010a
        /*0452*/ 	.byte	0x04
	.zero		1


	//   ....[55]....
        /*0454*/ 	.word	0x000032e0
        /*0458*/ 	.word	0x000000ff
        /*045c*/ 	.word	0x00000000
        /*0460*/ 	.short	0x010a
        /*0462*/ 	.byte	0x05
	.zero		1


	//   ....[56]....
        /*0464*/ 	.word	0x00003370
        /*0468*/ 	.word	0x000000ff
        /*046c*/ 	.word	0x00000000
        /*0470*/ 	.short	0x010a
        /*0472*/ 	.byte	0x05
	.zero		1


	//   ....[57]....
        /*0474*/ 	.word	0x00003400
        /*0478*/ 	.word	0x000000ff
        /*047c*/ 	.word	0x00000000
        /*0480*/ 	.short	0x010a
        /*0482*/ 	.byte	0x05
	.zero		1


	//   ....[58]....
        /*0484*/ 	.word	0x00003490
        /*0488*/ 	.word	0x000000ff
        /*048c*/ 	.word	0x00000000
        /*0490*/ 	.short	0x010a
        /*0492*/ 	.byte	0x07
	.zero		1


	//   ....[59]....
        /*0494*/ 	.word	0x000038d0
        /*0498*/ 	.word	0x00000000
        /*049c*/ 	.word	0x00000050
        /*04a0*/ 	.short	0x010a
        /*04a2*/ 	.byte	0xff
	.zero		1


	//   ....[60]....
        /*04a4*/ 	.word	0x000039c0
        /*04a8*/ 	.word	0x00000000
        /*04ac*/ 	.word	0x00000000
        /*04b0*/ 	.short	0x0101
        /*04b2*/ 	.byte	0xff
	.zero		1


	//   ....[61]....
        /*04b4*/ 	.word	0x00003ce0
        /*04b8*/ 	.word	0x000000ff
        /*04bc*/ 	.word	0x00000048
        /*04c0*/ 	.short	0x010a
        /*04c2*/ 	.byte	0x06
	.zero		1


	//   ....[62]....
        /*04c4*/ 	.word	0x00003e60
        /*04c8*/ 	.word	0x000000ff
        /*04cc*/ 	.word	0x00000038
        /*04d0*/ 	.short	0x010a
        /*04d2*/ 	.byte	0x06
	.zero		1


	//   ....[63]....
        /*04d4*/ 	.word	0x00004190
        /*04d8*/ 	.word	0x000000ff
        /*04dc*/ 	.word	0x00000030
        /*04e0*/ 	.short	0x010b
        /*04e2*/ 	.byte	0x06
	.zero		1


	//   ....[64]....
        /*04e4*/ 	.word	0x000041b0
        /*04e8*/ 	.word	0x000000ff
        /*04ec*/ 	.word	0x00000000
        /*04f0*/ 	.short	0x0101
        /*04f2*/ 	.byte	0x25
	.zero		1


	//   ....[65]....
        /*04f4*/ 	.word	0x000041f0
        /*04f8*/ 	.word	0x00000000
        /*04fc*/ 	.word	0x00000038
        /*0500*/ 	.short	0x010a
        /*0502*/ 	.byte	0xff
	.zero		1


	//   ....[66]....
        /*0504*/ 	.word	0x00004520
        /*0508*/ 	.word	0x00000000
        /*050c*/ 	.word	0x00000050
        /*0510*/ 	.short	0x010a
        /*0512*/ 	.byte	0xff
	.zero		1


	//   ....[67]....
        /*0514*/ 	.word	0x00004630
        /*0518*/ 	.word	0x00000000
        /*051c*/ 	.word	0x00000000
        /*0520*/ 	.short	0x0101
        /*0522*/ 	.byte	0xff
	.zero		1


	//   ....[68]....
        /*0524*/ 	.word	0x00004fd0
        /*0528*/ 	.word	0x000000ff
        /*052c*/ 	.word	0x00000030
        /*0530*/ 	.short	0x010a
        /*0532*/ 	.byte	0x2b
	.zero		1


	//   ....[69]....
        /*0534*/ 	.word	0x00004fe0
        /*0538*/ 	.word	0x0000009c
        /*053c*/ 	.word	0x00000070
        /*0540*/ 	.short	0x010a
        /*0542*/ 	.byte	0xff
	.zero		1


	//   ....[70]....
        /*0544*/ 	.word	0x00005170
        /*0548*/ 	.word	0x000000ff
        /*054c*/ 	.word	0x00000030
        /*0550*/ 	.short	0x010a
        /*0552*/ 	.byte	0x2b
	.zero		1


	//   ....[71]....
        /*0554*/ 	.word	0x00005270
        /*0558*/ 	.word	0x000000ff
        /*055c*/ 	.word	0x00000000
        /*0560*/ 	.short	0x0101
        /*0562*/ 	.byte	0x04
	.zero		1


	//   ....[72]....
        /*0564*/ 	.word	0x000052d0
        /*0568*/ 	.word	0x0000009c
        /*056c*/ 	.word	0x00000070
        /*0570*/ 	.short	0x010a
        /*0572*/ 	.byte	0xff
	.zero		1


	//   ....[73]....
        /*0574*/ 	.word	0x00005690
        /*0578*/ 	.word	0x000000ff
        /*057c*/ 	.word	0x00000000
        /*0580*/ 	.short	0x0101
        /*0582*/ 	.byte	0x05
	.zero		1


	//   ....[74]....
        /*0584*/ 	.word	0x00006740
        /*0588*/ 	.word	0x00000003
        /*058c*/ 	.word	0x000000c0
        /*0590*/ 	.short	0x010a
        /*0592*/ 	.byte	0xff
	.zero		1


	//   ....[75]....
        /*0594*/ 	.word	0x000067a0
        /*0598*/ 	.word	0x00000002
        /*059c*/ 	.word	0x00000018
        /*05a0*/ 	.short	0x010a
        /*05a2*/ 	.byte	0xff
	.zero		1


	//   ....[76]....
        /*05a4*/ 	.word	0x00006800
        /*05a8*/ 	.word	0x00000002
        /*05ac*/ 	.word	0x00000018
        /*05b0*/ 	.short	0x010a
        /*05b2*/ 	.byte	0xff
	.zero		1


	//   ....[77]....
        /*05b4*/ 	.word	0x00006850
        /*05b8*/ 	.word	0x00000002
        /*05bc*/ 	.word	0x00000050
        /*05c0*/ 	.short	0x010a
        /*05c2*/ 	.byte	0xff
	.zero		1


	//   ....[78]....
        /*05c4*/ 	.word	0x000068b0
        /*05c8*/ 	.word	0x00000000
        /*05cc*/ 	.word	0x00000000
        /*05d0*/ 	.short	0x010a
        /*05d2*/ 	.byte	0xff
	.zero		1


	//   ....[79]....
        /*05d4*/ 	.word	0x00006910
        /*05d8*/ 	.word	0x00000000
        /*05dc*/ 	.word	0x00000000
        /*05e0*/ 	.short	0x010a
        /*05e2*/ 	.byte	0xff
	.zero		1


	//   ....[80]....
        /*05e4*/ 	.word	0x00006960
        /*05e8*/ 	.word	0x00000000
        /*05ec*/ 	.word	0x000000b0
        /*05f0*/ 	.short	0x010a
        /*05f2*/ 	.byte	0xff
	.zero		1


	//   ....[81]....
        /*05f4*/ 	.word	0x000069c0
        /*05f8*/ 	.word	0x00000000
        /*05fc*/ 	.word	0x00000060
        /*0600*/ 	.short	0x010a
        /*0602*/ 	.byte	0xff
	.zero		1


	//   ....[82]....
        /*0604*/ 	.word	0x00006a10
        /*0608*/ 	.word	0x00000000
        /*060c*/ 	.word	0x00000050
        /*0610*/ 	.short	0x010a
        /*0612*/ 	.byte	0xff
	.zero		1


	//   ....[83]....
        /*0614*/ 	.word	0x00006a70
        /*0618*/ 	.word	0x00000000
        /*061c*/ 	.word	0x00000060
        /*0620*/ 	.short	0x010a
        /*0622*/ 	.byte	0xff
	.zero		1


	//   ....[84]....
        /*0624*/ 	.word	0x00006ac0
        /*0628*/ 	.word	0x00000000
        /*062c*/ 	.word	0x00000050
        /*0630*/ 	.short	0x010a
        /*0632*/ 	.byte	0xff
	.zero		1


	//   ....[85]....
        /*0634*/ 	.word	0x00006b20
        /*0638*/ 	.word	0x00000003
        /*063c*/ 	.word	0x00000090
        /*0640*/ 	.short	0x010a
        /*0642*/ 	.byte	0xff
	.zero		1


	//   ....[86]....
        /*0644*/ 	.word	0x00006b80
        /*0648*/ 	.word	0x00000000
        /*064c*/ 	.word	0x00000000
        /*0650*/ 	.short	0x010a
        /*0652*/ 	.byte	0xff
	.zero		1


	//   ....[87]....
        /*0654*/ 	.word	0x00006be0
        /*0658*/ 	.word	0x00000000
        /*065c*/ 	.word	0x00000000
        /*0660*/ 	.short	0x010a
        /*0662*/ 	.byte	0xff
	.zero		1


	//   ....[88]....
        /*0664*/ 	.word	0x00006c40
        /*0668*/ 	.word	0x00000000
        /*066c*/ 	.word	0x00000000
        /*0670*/ 	.short	0x010a
        /*0672*/ 	.byte	0xff
	.zero		1


	//   ....[89]....
        /*0674*/ 	.word	0x00006ca0
        /*0678*/ 	.word	0x00000000
        /*067c*/ 	.word	0x00000000
        /*0680*/ 	.short	0x010a
        /*0682*/ 	.byte	0xff
	.zero		1


	//   ....[90]....
        /*0684*/ 	.word	0x00006d00
        /*0688*/ 	.word	0x00000000
        /*068c*/ 	.word	0x00000000
        /*0690*/ 	.short	0x010a
        /*0692*/ 	.byte	0xff
	.zero		1


	//   ....[91]....
        /*0694*/ 	.word	0x00006d50
        /*0698*/ 	.word	0x00000000
        /*069c*/ 	.word	0x00000050
        /*06a0*/ 	.short	0x010a
        /*06a2*/ 	.byte	0xff
	.zero		1


	//   ....[92]....
        /*06a4*/ 	.word	0x00006db0
        /*06a8*/ 	.word	0x00000000
        /*06ac*/ 	.word	0x00000048
        /*06b0*/ 	.short	0x010a
        /*06b2*/ 	.byte	0xff
	.zero		1


	//   ....[93]....
        /*06b4*/ 	.word	0x00006e10
        /*06b8*/ 	.word	0x00000003
        /*06bc*/ 	.word	0x00000038
        /*06c0*/ 	.short	0x010a
        /*06c2*/ 	.byte	0xff
	.zero		1


	//   ....[94]....
        /*06c4*/ 	.word	0x00006e60
        /*06c8*/ 	.word	0x00000000
        /*06cc*/ 	.word	0x00000050
        /*06d0*/ 	.short	0x010a
        /*06d2*/ 	.byte	0xff
	.zero		1


	//   ....[95]....
        /*06d4*/ 	.word	0x00006ec0
        /*06d8*/ 	.word	0x00000000
        /*06dc*/ 	.word	0x00000030
        /*06e0*/ 	.short	0x010a
        /*06e2*/ 	.byte	0xff
	.zero		1


	//   ....[96]....
        /*06e4*/ 	.word	0x00006f10
        /*06e8*/ 	.word	0x0000009c
        /*06ec*/ 	.word	0x00000070
        /*06f0*/ 	.short	0x010a
        /*06f2*/ 	.byte	0xff
	.zero		1


	//----- nvinfo : EIATTR_NUM_MBARRIERS
	.align		4
.L_47:
        /*06f4*/ 	.byte	0x03, 0x38
        /*06f6*/ 	.short	0x001a


	//----- nvinfo : EIATTR_EXIT_INSTR_OFFSETS
	.align		4
        /*06f8*/ 	.byte	0x04, 0x1c
        /*06fa*/ 	.short	(.L_49 - .L_48)


	//   ....[0]....
.L_48:
        /*06fc*/ 	.word	0x000023f0


	//   ....[1]....
        /*0700*/ 	.word	0x000028e0


	//   ....[2]....
        /*0704*/ 	.word	0x00002940


	//   ....[3]....
        /*0708*/ 	.word	0x000036f0


	//   ....[4]....
        /*070c*/ 	.word	0x00004220


	//   ....[5]....
        /*0710*/ 	.word	0x00004260


	//   ....[6]....
        /*0714*/ 	.word	0x00006730


	//----- nvinfo : EIATTR_MAX_THREADS
	.align		4
.L_49:
        /*0718*/ 	.byte	0x04, 0x05
        /*071a*/ 	.short	(.L_51 - .L_50)
.L_50:
        /*071c*/ 	.word	0x00000100
        /*0720*/ 	.word	0x00000001
        /*0724*/ 	.word	0x00000001


	//----- nvinfo : EIATTR_CRS_STACK_SIZE
	.align		4
.L_51:
        /*0728*/ 	.byte	0x04, 0x1e
        /*072a*/ 	.short	(.L_53 - .L_52)
.L_52:
        /*072c*/ 	.word	0x00000000


	//----- nvinfo : EIATTR_CBANK_PARAM_SIZE
	.align		4
.L_53:
        /*0730*/ 	.byte	0x03, 0x19
        /*0732*/ 	.short	0x0800


	//----- nvinfo : EIATTR_PARAM_CBANK
	.align		4
        /*0734*/ 	.byte	0x04, 0x0a
        /*0736*/ 	.short	(.L_55 - .L_54)
	.align		4
.L_54:
        /*0738*/ 	.word	index@(.nv.constant0._ZN7cutlass13device_kernelINS_4gemm6kernel13GemmUniversalIN4cute5tupleIJiiiiEEENS1_10collective13CollectiveMmaINS1_35MainloopSm100TmaUmmaWarpSpecializedILi3ELi2ELi4ENS5_IJNS4_1CILi1EEESB_SB_EEEEENS5_IJNSA_ILi128EEENSA_ILi64EEENSA_ILi32EEEEEENS_12float_e4m3_tENS5_IJlSB_lEEESI_SJ_NS4_8TiledMMAINS4_8MMA_AtomIJNS4_10MMA_TraitsINS4_19SM100_MMA_F8F6F4_SSEJSI_SI_fSE_SF_NS4_17integral_constantINS4_4UMMA5MajorELSQ_0EEESR_NSO_INSP_7ScaleInELSS_0EEEST_EEEEEENS4_6LayoutISC_NS5_IJNSA_ILi0EEESX_SX_EEEEENS5_IJNS4_10UnderscoreES10_S10_EEEEENS4_13SM90_TMA_LOADENS4_14ComposedLayoutINS4_7SwizzleILi1ELi4ELi3EEENS4_18smem_ptr_flag_bitsILi8EEENSW_INS5_IJNSA_ILi8EEESG_EEENS5_IJSG_SB_EEEEEEEvNS4_8identityES13_S1D_vS1E_EENS_8epilogue10collective18CollectiveEpilogueINS1G_23Sm100TmaWarpSpecializedILi1ELi1ELi64ELb0ELb0EEEJSH_NS5_IJNSW_ISE_SB_EENSW_ISF_SB_EEEEESI_SJ_SI_SJ_NS1G_6fusion15FusionCallbacksIS1K_NS1O_17LinearCombinationISI_fSI_fLNS_15FloatRoundStyleE2EEESH_S1N_JEEENS4_5SM1004TMEM4LOAD26SM100_TMEM_LOAD_32dp32b64xES13_NS14_INS15_ILi2ELi4ELi3EEES18_NSW_INS5_IJS19_SF_EEENS5_IJSF_SB_EEEEEEENS4_39AutoVectorizingCopyWithAssumedAlignmentILi128EEENS4_14SM90_TMA_STOREES22_S24_S24_EEEvvEEEEvNT_6ParamsE)
        /*073c*/ 	.short	0x0380
        /*073e*/ 	.short	0x0800


	//----- nvinfo : EIATTR_SW_WAR
	.align		4
.L_55:
        /*0740*/ 	.byte	0x04, 0x36
        /*0742*/ 	.short	(.L_57 - .L_56)
.L_56:
        /*0744*/ 	.word	0x00000008
.L_57:


//--------------------- .nv.callgraph             --------------------------
	.section	.nv.callgraph,"",@"SHT_CUDA_CALLGRAPH"
	.align	4
	.sectionentsize	8
	.align		4
        /*0000*/ 	.word	0x00000000
	.align		4
        /*0004*/ 	.word	0xffffffff
	.align		4
        /*0008*/ 	.word	index@(_ZN7cutlass13device_kernelINS_4gemm6kernel13GemmUniversalIN4cute5tupleIJiiiiEEENS1_10collective13CollectiveMmaINS1_35MainloopSm100TmaUmmaWarpSpecializedILi3ELi2ELi4ENS5_IJNS4_1CILi1EEESB_SB_EEEEENS5_IJNSA_ILi128EEENSA_ILi64EEENSA_ILi32EEEEEENS_12float_e4m3_tENS5_IJlSB_lEEESI_SJ_NS4_8TiledMMAINS4_8MMA_AtomIJNS4_10MMA_TraitsINS4_19SM100_MMA_F8F6F4_SSEJSI_SI_fSE_SF_NS4_17integral_constantINS4_4UMMA5MajorELSQ_0EEESR_NSO_INSP_7ScaleInELSS_0EEEST_EEEEEENS4_6LayoutISC_NS5_IJNSA_ILi0EEESX_SX_EEEEENS5_IJNS4_10UnderscoreES10_S10_EEEEENS4_13SM90_TMA_LOADENS4_14ComposedLayoutINS4_7SwizzleILi1ELi4ELi3EEENS4_18smem_ptr_flag_bitsILi8EEENSW_INS5_IJNSA_ILi8EEESG_EEENS5_IJSG_SB_EEEEEEEvNS4_8identityES13_S1D_vS1E_EENS_8epilogue10collective18CollectiveEpilogueINS1G_23Sm100TmaWarpSpecializedILi1ELi1ELi64ELb0ELb0EEEJSH_NS5_IJNSW_ISE_SB_EENSW_ISF_SB_EEEEESI_SJ_SI_SJ_NS1G_6fusion15FusionCallbacksIS1K_NS1O_17LinearCombinationISI_fSI_fLNS_15FloatRoundStyleE2EEESH_S1N_JEEENS4_5SM1004TMEM4LOAD26SM100_TMEM_LOAD_32dp32b64xES13_NS14_INS15_ILi2ELi4ELi3EEES18_NSW_INS5_IJS19_SF_EEENS5_IJSF_SB_EEEEEEENS4_39AutoVectorizingCopyWithAssumedAlignmentILi128EEENS4_14SM90_TMA_STOREES22_S24_S24_EEEvvEEEEvNT_6ParamsE)
	.align		4
        /*000c*/ 	.word	index@(__assertfail)
	.align		4
        /*0010*/ 	.word	0x00000000
	.align		4
        /*0014*/ 	.word	0xfffffffe
	.align		4
        /*0018*/ 	.word	0x00000000
	.align		4
        /*001c*/ 	.word	0xfffffffd
	.align		4
        /*0020*/ 	.word	0x00000000
	.align		4
        /*0024*/ 	.word	0xfffffffc


//--------------------- .nv.constant4             --------------------------
	.section	.nv.constant4,"a",@progbits
	.align	8
	.align		8
.nv.constant4:
        /*0000*/ 	.dword	__assertfail
	.align		8
        /*0008*/ 	.dword	__unnamed_1
	.align		8
        /*0010*/ 	.dword	__unnamed_2
	.align		8
        /*0018*/ 	.dword	_ZN39_INTERNAL_9c1a74b7_4_k_cu_40338322_74914cuda3std3__45__cpo5beginE
	.align		8
        /*0020*/ 	.dword	_ZN39_INTERNAL_9c1a74b7_4_k_cu_40338322_74914cuda3std3__45__cpo3endE
	.align		8
        /*0028*/ 	.dword	_ZN39_INTERNAL_9c1a74b7_4_k_cu_40338322_74914cuda3std3__45__cpo6cbeginE
	.align		8
        /*0030*/ 	.dword	_ZN39_INTERNAL_9c1a74b7_4_k_cu_40338322_74914cuda3std3__45__cpo4cendE
	.align		8
        /*0038*/ 	.dword	_ZN39_INTERNAL_9c1a74b7_4_k_cu_40338322_74914cuda3std3__441_GLOBAL__N__9c1a74b7_4_k_cu_40338322_74916ignoreE
	.align		8
        /*0040*/ 	.dword	_ZN39_INTERNAL_9c1a74b7_4_k_cu_40338322_74914cuda3std3__419piecewise_constructE
	.align		8
        /*0048*/ 	.dword	_ZN39_INTERNAL_9c1a74b7_4_k_cu_40338322_74914cuda3std3__48in_placeE
	.align		8
        /*0050*/ 	.dword	_ZN39_INTERNAL_9c1a74b7_4_k_cu_40338322_74914cuda3std6ranges3__45__cpo4swapE
	.align		8
        /*0058*/ 	.dword	_ZN39_INTERNAL_9c1a74b7_4_k_cu_40338322_74914cuda3std6ranges3__45__cpo9iter_moveE
	.align		8
        /*0060*/ 	.dword	_ZN39_INTERNAL_9c1a74b7_4_k_cu_40338322_74914cute7productE
	.align		8
        /*0068*/ 	.dword	_ZN39_INTERNAL_9c1a74b7_4_k_cu_40338322_74914cute1_E
	.align		8
        /*0070*/ 	.dword	$str$25
	.align		8
        /*0078*/ 	.dword	$str$26
	.align		8
        /*0080*/ 	.dword	$str$27
	.align		8
        /*0088*/ 	.dword	$str$28


//--------------------- .text._ZN7cutlass13device_kernelINS_4gemm6kernel13GemmUniversalIN4cute5tupleIJiiiiEEENS1_10collective13CollectiveMmaINS1_35MainloopSm100TmaUmmaWarpSpecializedILi3ELi2ELi4ENS5_IJNS4_1CILi1EEESB_SB_EEEEENS5_IJNSA_ILi128EEENSA_ILi64EEENSA_ILi32EEEEEENS_12float_e4m3_tENS5_IJlSB_lEEESI_SJ_NS4_8TiledMMAINS4_8MMA_AtomIJNS4_10MMA_TraitsINS4_19SM100_MMA_F8F6F4_SSEJSI_SI_fSE_SF_NS4_17integral_constantINS4_4UMMA5MajorELSQ_0EEESR_NSO_INSP_7ScaleInELSS_0EEEST_EEEEEENS4_6LayoutISC_NS5_IJNSA_ILi0EEESX_SX_EEEEENS5_IJNS4_10UnderscoreES10_S10_EEEEENS4_13SM90_TMA_LOADENS4_14ComposedLayoutINS4_7SwizzleILi1ELi4ELi3EEENS4_18smem_ptr_flag_bitsILi8EEENSW_INS5_IJNSA_ILi8EEESG_EEENS5_IJSG_SB_EEEEEEEvNS4_8identityES13_S1D_vS1E_EENS_8epilogue10collective18CollectiveEpilogueINS1G_23Sm100TmaWarpSpecializedILi1ELi1ELi64ELb0ELb0EEEJSH_NS5_IJNSW_ISE_SB_EENSW_ISF_SB_EEEEESI_SJ_SI_SJ_NS1G_6fusion15FusionCallbacksIS1K_NS1O_17LinearCombinationISI_fSI_fLNS_15FloatRoundStyleE2EEESH_S1N_JEEENS4_5SM1004TMEM4LOAD26SM100_TMEM_LOAD_32dp32b64xES13_NS14_INS15_ILi2ELi4ELi3EEES18_NSW_INS5_IJS19_SF_EEENS5_IJSF_SB_EEEEEEENS4_39AutoVectorizingCopyWithAssumedAlignmentILi128EEENS4_14SM90_TMA_STOREES22_S24_S24_EEEvvEEEEvNT_6ParamsE --------------------------
	.section	.text._ZN7cutlass13device_kernelINS_4gemm6kernel13GemmUniversalIN4cute5tupleIJiiiiEEENS1_10collective13CollectiveMmaINS1_35MainloopSm100TmaUmmaWarpSpecializedILi3ELi2ELi4ENS5_IJNS4_1CILi1EEESB_SB_EEEEENS5_IJNSA_ILi128EEENSA_ILi64EEENSA_ILi32EEEEEENS_12float_e4m3_tENS5_IJlSB_lEEESI_SJ_NS4_8TiledMMAINS4_8MMA_AtomIJNS4_10MMA_TraitsINS4_19SM100_MMA_F8F6F4_SSEJSI_SI_fSE_SF_NS4_17integral_constantINS4_4UMMA5MajorELSQ_0EEESR_NSO_INSP_7ScaleInELSS_0EEEST_EEEEEENS4_6LayoutISC_NS5_IJNSA_ILi0EEESX_SX_EEEEENS5_IJNS4_10UnderscoreES10_S10_EEEEENS4_13SM90_TMA_LOADENS4_14ComposedLayoutINS4_7SwizzleILi1ELi4ELi3EEENS4_18smem_ptr_flag_bitsILi8EEENSW_INS5_IJNSA_ILi8EEESG_EEENS5_IJSG_SB_EEEEEEEvNS4_8identityES13_S1D_vS1E_EENS_8epilogue10collective18CollectiveEpilogueINS1G_23Sm100TmaWarpSpecializedILi1ELi1ELi64ELb0ELb0EEEJSH_NS5_IJNSW_ISE_SB_EENSW_ISF_SB_EEEEESI_SJ_SI_SJ_NS1G_6fusion15FusionCallbacksIS1K_NS1O_17LinearCombinationISI_fSI_fLNS_15FloatRoundStyleE2EEESH_S1N_JEEENS4_5SM1004TMEM4LOAD26SM100_TMEM_LOAD_32dp32b64xES13_NS14_INS15_ILi2ELi4ELi3EEES18_NSW_INS5_IJS19_SF_EEENS5_IJSF_SB_EEEEEEENS4_39AutoVectorizingCopyWithAssumedAlignmentILi128EEENS4_14SM90_TMA_STOREES22_S24_S24_EEEvvEEEEvNT_6ParamsE,"ax",@progbits
	.align	128
.text._ZN7cutlass13device_kernelINS_4gemm6kernel13GemmUniversalIN4cute5tupleIJiiiiEEENS1_10collective13CollectiveMmaINS1_35MainloopSm100TmaUmmaWarpSpecializedILi3ELi2ELi4ENS5_IJNS4_1CILi1EEESB_SB_EEEEENS5_IJNSA_ILi128EEENSA_ILi64EEENSA_ILi32EEEEEENS_12float_e4m3_tENS5_IJlSB_lEEESI_SJ_NS4_8TiledMMAINS4_8MMA_AtomIJNS4_10MMA_TraitsINS4_19SM100_MMA_F8F6F4_SSEJSI_SI_fSE_SF_NS4_17integral_constantINS4_4UMMA5MajorELSQ_0EEESR_NSO_INSP_7ScaleInELSS_0EEEST_EEEEEENS4_6LayoutISC_NS5_IJNSA_ILi0EEESX_SX_EEEEENS5_IJNS4_10UnderscoreES10_S10_EEEEENS4_13SM90_TMA_LOADENS4_14ComposedLayoutINS4_7SwizzleILi1ELi4ELi3EEENS4_18smem_ptr_flag_bitsILi8EEENSW_INS5_IJNSA_ILi8EEESG_EEENS5_IJSG_SB_EEEEEEEvNS4_8identityES13_S1D_vS1E_EENS_8epilogue10collective18CollectiveEpilogueINS1G_23Sm100TmaWarpSpecializedILi1ELi1ELi64ELb0ELb0EEEJSH_NS5_IJNSW_ISE_SB_EENSW_ISF_SB_EEEEESI_SJ_SI_SJ_NS1G_6fusion15FusionCallbacksIS1K_NS1O_17LinearCombinationISI_fSI_fLNS_15FloatRoundStyleE2EEESH_S1N_JEEENS4_5SM1004TMEM4LOAD26SM100_TMEM_LOAD_32dp32b64xES13_NS14_INS15_ILi2ELi4ELi3EEES18_NSW_INS5_IJS19_SF_EEENS5_IJSF_SB_EEEEEEENS4_39AutoVectorizingCopyWithAssumedAlignmentILi128EEENS4_14SM90_TMA_STOREES22_S24_S24_EEEvvEEEEvNT_6ParamsE:
        .type           _ZN7cutlass13device_kernelINS_4gemm6kernel13GemmUniversalIN4cute5tupleIJiiiiEEENS1_10collective13CollectiveMmaINS1_35MainloopSm100TmaUmmaWarpSpecializedILi3ELi2ELi4ENS5_IJNS4_1CILi1EEESB_SB_EEEEENS5_IJNSA_ILi128EEENSA_ILi64EEENSA_ILi32EEEEEENS_12float_e4m3_tENS5_IJlSB_lEEESI_SJ_NS4_8TiledMMAINS4_8MMA_AtomIJNS4_10MMA_TraitsINS4_19SM100_MMA_F8F6F4_SSEJSI_SI_fSE_SF_NS4_17integral_constantINS4_4UMMA5MajorELSQ_0EEESR_NSO_INSP_7ScaleInELSS_0EEEST_EEEEEENS4_6LayoutISC_NS5_IJNSA_ILi0EEESX_SX_EEEEENS5_IJNS4_10UnderscoreES10_S10_EEEEENS4_13SM90_TMA_LOADENS4_14ComposedLayoutINS4_7SwizzleILi1ELi4ELi3EEENS4_18smem_ptr_flag_bitsILi8EEENSW_INS5_IJNSA_ILi8EEESG_EEENS5_IJSG_SB_EEEEEEEvNS4_8identityES13_S1D_vS1E_EENS_8epilogue10collective18CollectiveEpilogueINS1G_23Sm100TmaWarpSpecializedILi1ELi1ELi64ELb0ELb0EEEJSH_NS5_IJNSW_ISE_SB_EENSW_ISF_SB_EEEEESI_SJ_SI_SJ_NS1G_6fusion15FusionCallbacksIS1K_NS1O_17LinearCombinationISI_fSI_fLNS_15FloatRoundStyleE2EEESH_S1N_JEEENS4_5SM1004TMEM4LOAD26SM100_TMEM_LOAD_32dp32b64xES13_NS14_INS15_ILi2ELi4ELi3EEES18_NSW_INS5_IJS19_SF_EEENS5_IJSF_SB_EEEEEEENS4_39AutoVectorizingCopyWithAssumedAlignmentILi128EEENS4_14SM90_TMA_STOREES22_S24_S24_EEEvvEEEEvNT_6ParamsE,@function
        .size           _ZN7cutlass13device_kernelINS_4gemm6kernel13GemmUniversalIN4cute5tupleIJiiiiEEENS1_10collective13CollectiveMmaINS1_35MainloopSm100TmaUmmaWarpSpecializedILi3ELi2ELi4ENS5_IJNS4_1CILi1EEESB_SB_EEEEENS5_IJNSA_ILi128EEENSA_ILi64EEENSA_ILi32EEEEEENS_12float_e4m3_tENS5_IJlSB_lEEESI_SJ_NS4_8TiledMMAINS4_8MMA_AtomIJNS4_10MMA_TraitsINS4_19SM100_MMA_F8F6F4_SSEJSI_SI_fSE_SF_NS4_17integral_constantINS4_4UMMA5MajorELSQ_0EEESR_NSO_INSP_7ScaleInELSS_0EEEST_EEEEEENS4_6LayoutISC_NS5_IJNSA_ILi0EEESX_SX_EEEEENS5_IJNS4_10UnderscoreES10_S10_EEEEENS4_13SM90_TMA_LOADENS4_14ComposedLayoutINS4_7SwizzleILi1ELi4ELi3EEENS4_18smem_ptr_flag_bitsILi8EEENSW_INS5_IJNSA_ILi8EEESG_EEENS5_IJSG_SB_EEEEEEEvNS4_8identityES13_S1D_vS1E_EENS_8epilogue10collective18CollectiveEpilogueINS1G_23Sm100TmaWarpSpecializedILi1ELi1ELi64ELb0ELb0EEEJSH_NS5_IJNSW_ISE_SB_EENSW_ISF_SB_EEEEESI_SJ_SI_SJ_NS1G_6fusion15FusionCallbacksIS1K_NS1O_17LinearCombinationISI_fSI_fLNS_15FloatRoundStyleE2EEESH_S1N_JEEENS4_5SM1004TMEM4LOAD26SM100_TMEM_LOAD_32dp32b64xES13_NS14_INS15_ILi2ELi4ELi3EEES18_NSW_INS5_IJS19_SF_EEENS5_IJSF_SB_EEEEEEENS4_39AutoVectorizingCopyWithAssumedAlignmentILi128EEENS4_14SM90_TMA_STOREES22_S24_S24_EEEvvEEEEvNT_6ParamsE,(.L_x_125 - _ZN7cutlass13device_kernelINS_4gemm6kernel13GemmUniversalIN4cute5tupleIJiiiiEEENS1_10collective13CollectiveMmaINS1_35MainloopSm100TmaUmmaWarpSpecializedILi3ELi2ELi4ENS5_IJNS4_1CILi1EEESB_SB_EEEEENS5_IJNSA_ILi128EEENSA_ILi64EEENSA_ILi32EEEEEENS_12float_e4m3_tENS5_IJlSB_lEEESI_SJ_NS4_8TiledMMAINS4_8MMA_AtomIJNS4_10MMA_TraitsINS4_19SM100_MMA_F8F6F4_SSEJSI_SI_fSE_SF_NS4_17integral_constantINS4_4UMMA5MajorELSQ_0EEESR_NSO_INSP_7ScaleInELSS_0EEEST_EEEEEENS4_6LayoutISC_NS5_IJNSA_ILi0EEESX_SX_EEEEENS5_IJNS4_10UnderscoreES10_S10_EEEEENS4_13SM90_TMA_LOADENS4_14ComposedLayoutINS4_7SwizzleILi1ELi4ELi3EEENS4_18smem_ptr_flag_bitsILi8EEENSW_INS5_IJNSA_ILi8EEESG_EEENS5_IJSG_SB_EEEEEEEvNS4_8identityES13_S1D_vS1E_EENS_8epilogue10collective18CollectiveEpilogueINS1G_23Sm100TmaWarpSpecializedILi1ELi1ELi64ELb0ELb0EEEJSH_NS5_IJNSW_ISE_SB_EENSW_ISF_SB_EEEEESI_SJ_SI_SJ_NS1G_6fusion15FusionCallbacksIS1K_NS1O_17LinearCombinationISI_fSI_fLNS_15FloatRoundStyleE2EEESH_S1N_JEEENS4_5SM1004TMEM4LOAD26SM100_TMEM_LOAD_32dp32b64xES13_NS14_INS15_ILi2ELi4ELi3EEES18_NSW_INS5_IJS19_SF_EEENS5_IJSF_SB_EEEEEEENS4_39AutoVectorizingCopyWithAssumedAlignmentILi128EEENS4_14SM90_TMA_STOREES22_S24_S24_EEEvvEEEEvNT_6ParamsE)
        .other          _ZN7cutlass13device_kernelINS_4gemm6kernel13GemmUniversalIN4cute5tupleIJiiiiEEENS1_10collective13CollectiveMmaINS1_35MainloopSm100TmaUmmaWarpSpecializedILi3ELi2ELi4ENS5_IJNS4_1CILi1EEESB_SB_EEEEENS5_IJNSA_ILi128EEENSA_ILi64EEENSA_ILi32EEEEEENS_12float_e4m3_tENS5_IJlSB_lEEESI_SJ_NS4_8TiledMMAINS4_8MMA_AtomIJNS4_10MMA_TraitsINS4_19SM100_MMA_F8F6F4_SSEJSI_SI_fSE_SF_NS4_17integral_constantINS4_4UMMA5MajorELSQ_0EEESR_NSO_INSP_7ScaleInELSS_0EEEST_EEEEEENS4_6LayoutISC_NS5_IJNSA_ILi0EEESX_SX_EEEEENS5_IJNS4_10UnderscoreES10_S10_EEEEENS4_13SM90_TMA_LOADENS4_14ComposedLayoutINS4_7SwizzleILi1ELi4ELi3EEENS4_18smem_ptr_flag_bitsILi8EEENSW_INS5_IJNSA_ILi8EEESG_EEENS5_IJSG_SB_EEEEEEEvNS4_8identityES13_S1D_vS1E_EENS_8epilogue10collective18CollectiveEpilogueINS1G_23Sm100TmaWarpSpecializedILi1ELi1ELi64ELb0ELb0EEEJSH_NS5_IJNSW_ISE_SB_EENSW_ISF_SB_EEEEESI_SJ_SI_SJ_NS1G_6fusion15FusionCallbacksIS1K_NS1O_17LinearCombinationISI_fSI_fLNS_15FloatRoundStyleE2EEESH_S1N_JEEENS4_5SM1004TMEM4LOAD26SM100_TMEM_LOAD_32dp32b64xES13_NS14_INS15_ILi2ELi4ELi3EEES18_NSW_INS5_IJS19_SF_EEENS5_IJSF_SB_EEEEEEENS4_39AutoVectorizingCopyWithAssumedAlignmentILi128EEENS4_14SM90_TMA_STOREES22_S24_S24_EEEvvEEEEvNT_6ParamsE,@"STO_CUDA_ENTRY STV_DEFAULT"
_ZN7cutlass13device_kernelINS_4gemm6kernel13GemmUniversalIN4cute5tupleIJiiiiEEENS1_10collective13CollectiveMmaINS1_35MainloopSm100TmaUmmaWarpSpecializedILi3ELi2ELi4ENS5_IJNS4_1CILi1EEESB_SB_EEEEENS5_IJNSA_ILi128EEENSA_ILi64EEENSA_ILi32EEEEEENS_12float_e4m3_tENS5_IJlSB_lEEESI_SJ_NS4_8TiledMMAINS4_8MMA_AtomIJNS4_10MMA_TraitsINS4_19SM100_MMA_F8F6F4_SSEJSI_SI_fSE_SF_NS4_17integral_constantINS4_4UMMA5MajorELSQ_0EEESR_NSO_INSP_7ScaleInELSS_0EEEST_EEEEEENS4_6LayoutISC_NS5_IJNSA_ILi0EEESX_SX_EEEEENS5_IJNS4_10UnderscoreES10_S10_EEEEENS4_13SM90_TMA_LOADENS4_14ComposedLayoutINS4_7SwizzleILi1ELi4ELi3EEENS4_18smem_ptr_flag_bitsILi8EEENSW_INS5_IJNSA_ILi8EEESG_EEENS5_IJSG_SB_EEEEEEEvNS4_8identityES13_S1D_vS1E_EENS_8epilogue10collective18CollectiveEpilogueINS1G_23Sm100TmaWarpSpecializedILi1ELi1ELi64ELb0ELb0EEEJSH_NS5_IJNSW_ISE_SB_EENSW_ISF_SB_EEEEESI_SJ_SI_SJ_NS1G_6fusion15FusionCallbacksIS1K_NS1O_17LinearCombinationISI_fSI_fLNS_15FloatRoundStyleE2EEESH_S1N_JEEENS4_5SM1004TMEM4LOAD26SM100_TMEM_LOAD_32dp32b64xES13_NS14_INS15_ILi2ELi4ELi3EEES18_NSW_INS5_IJS19_SF_EEENS5_IJSF_SB_EEEEEEENS4_39AutoVectorizingCopyWithAssumedAlignmentILi128EEENS4_14SM90_TMA_STOREES22_S24_S24_EEEvvEEEEvNT_6ParamsE:
[----:B------:R-:W1:Y:S01]  /*0000*/  LDC R1, c[0x0][0x37c] ;  /* 0x0000df00ff017b82 */ /* 0x000e620000000800 */
[----:B------:R-:W2:Y:S01]  /*0010*/  S2R R166, SR_TID.X ;  /* 0x0000000000a67919 */ /* 0x000ea20000002100 */
[----:B------:R-:W3:Y:S01]  /*0020*/  LDCU.64 UR4, c[0x0][0x890] ;  /* 0x00011200ff0477ac */ /* 0x000ee20008000a00 */
[----:B------:R-:W-:Y:S02]  /*0030*/  PRMT R164, RZ, 0x7610, R164 ;  /* 0x00007610ffa47816 */ /* 0x000fe400000000a4 */
[----:B------:R-:W-:Y:S01]  /*0040*/  ELECT P5, URZ, PT ;  /* 0x0000000000ff782f */ /* 0x000fe200038a0000 */
[----:B------:R-:W4:Y:S01]  /*0050*/  LDCU.64 UR40, c[0x0][0x358] ;  /* 0x00006b00ff2877ac */ /* 0x000f220008000a00 */
[----:B---3--:R-:W-:-:S04]  /*0060*/  UISETP.NE.U32.AND UP0, UPT, UR4, URZ, UPT ;  /* 0x000000ff0400728c */ /* 0x008fc8000bf05070 */
[----:B------:R-:W-:Y:S01]  /*0070*/  UISETP.NE.AND.EX UP0, UPT, UR5, URZ, UPT, UP0 ;  /* 0x000000ff0500728c */ /* 0x000fe2000bf05300 */
[----:B--2---:R-:W-:-:S05]  /*0080*/  SHF.R.U32.HI R169, RZ, 0x5, R166 ;  /* 0x00000005ffa97819 */ /* 0x004fca00000116a6 */
[----:B------:R-:W2:Y:S02]  /*0090*/  SHFL.IDX PT, R0, R169, RZ, 0x1f ;  /* 0x00001fffa9007589 */ /* 0x000ea400000e0000 */
[----:B--2---:R-:W-:Y:S01]  /*00a0*/  R2UR UR8, R0 ;  /* 0x00000000000872ca */ /* 0x004fe200000e0000 */
[----:B-1--4-:R-:W-:-:S14]  /*00b0*/  BRA.U UP0, `(.L_x_0) ;  /* 0x00000001002c7547 */ /* 0x012fdc000b800000 */
[----:B------:R-:W1:Y:S02]  /*00c0*/  LDCU.64 UR6, c[0x0][0x888] ;  /* 0x00011100ff0677ac */ /* 0x000e640008000a00 */
[----:B-1----:R-:W-:-:S04]  /*00d0*/  UISETP.NE.U32.AND UP0, UPT, UR6, URZ, UPT ;  /* 0x000000ff0600728c */ /* 0x002fc8000bf05070 */
[----:B------:R-:W-:-:S09]  /*00e0*/  UISETP.NE.AND.EX UP0, UPT, UR7, URZ, UPT, UP0 ;  /* 0x000000ff0700728c */ /* 0x000fd2000bf05300 */
[----:B------:R-:W-:Y:S05]  /*00f0*/  BRA.U !UP0, `(.L_x_1) ;  /* 0x0000000108107547 */ /* 0x000fea000b800000 */
[----:B------:R-:W1:Y:S02]  /*0100*/  LDC.64 R2, c[0x0][0x888] ;  /* 0x00022200ff027b82 */ /* 0x000e640000000a00 */
[----:B-1----:R1:W5:Y:S01]  /*0110*/  LDG.E R81, desc[UR40][R2.64] ;  /* 0x0000002802517981 */ /* 0x002362000c1e1900 */
[----:B------:R-:W-:Y:S01]  /*0120*/  HFMA2 R164, -RZ, RZ, 0, 5.9604644775390625e-08 ;  /* 0x00000001ffa47431 */ /* 0x000fe200000001ff */
[----:B------:R-:W-:Y:S05]  /*0130*/  BRA `(.L_x_0) ;  /* 0x00000000000c7947 */ /* 0x000fea0003800000 */
.L_x_1:
[----:B------:R-:W1:Y:S01]  /*0140*/  LDCU UR6, c[0x0][0x880] ;  /* 0x00011000ff0677ac */ /* 0x000e620008000800 */
[----:B------:R-:W-:Y:S01]  /*0150*/  HFMA2 R164, -RZ, RZ, 0, 5.9604644775390625e-08 ;  /* 0x00000001ffa47431 */ /* 0x000fe200000001ff */
[----:B-1----:R-:W-:-:S07]  /*0160*/  MOV R81, UR6 ;  /* 0x0000000600517c02 */ /* 0x002fce0008000f00 */
.L_x_0:
[----:B------:R-:W2:Y:S02]  /*0170*/  LDCU.64 UR6, c[0x0][0x8b0] ;  /* 0x00011600ff0677ac */ /* 0x000ea40008000a00 */
[----:B--2---:R-:W-:-:S04]  /*0180*/  UISETP.NE.U32.AND UP0, UPT, UR6, URZ, UPT ;  /* 0x000000ff0600728c */ /* 0x004fc8000bf05070 */
[----:B------:R-:W-:-:S09]  /*0190*/  UISETP.NE.AND.EX UP0, UPT, UR7, URZ, UPT, UP0 ;  /* 0x000000ff0700728c */ /* 0x000fd2000bf05300 */
[----:B------:R-:W-:Y:S05]  /*01a0*/  BRA.U UP0, `(.L_x_2) ;  /* 0x0000000100247547 */ /* 0x000fea000b800000 */
[----:B------:R-:W2:Y:S02]  /*01b0*/  LDCU.64 UR6, c[0x0][0x8a8] ;  /* 0x00011500ff0677ac */ /* 0x000ea40008000a00 */
[----:B--2---:R-:W-:-:S04]  /*01c0*/  UISETP.NE.U32.AND UP0, UPT, UR6, URZ, UPT ;  /* 0x000000ff0600728c */ /* 0x004fc8000bf05070 */
[----:B------:R-:W-:-:S09]  /*01d0*/  UISETP.NE.AND.EX UP0, UPT, UR7, URZ, UPT, UP0 ;  /* 0x000000ff0700728c */ /* 0x000fd2000bf05300 */
[----:B------:R-:W-:Y:S05]  /*01e0*/  BRA.U !UP0, `(.L_x_3) ;  /* 0x00000001080c7547 */ /* 0x000fea000b800000 */
[----:B------:R-:W2:Y:S02]  /*01f0*/  LDC.64 R78, c[0x0][0x8a8] ;  /* 0x00022a00ff4e7b82 */ /* 0x000ea40000000a00 */
[----:B--2---:R2:W5:Y:S01]  /*0200*/  LDG.E R78, desc[UR40][R78.64] ;  /* 0x000000284e4e7981 */ /* 0x004562000c1e1900 */
[----:B------:R-:W-:Y:S05]  /*0210*/  BRA `(.L_x_2) ;  /* 0x0000000000087947 */ /* 0x000fea0003800000 */
.L_x_3:
[----:B------:R-:W2:Y:S02]  /*0220*/  LDCU UR6, c[0x0][0x8a0] ;  /* 0x00011400ff0677ac */ /* 0x000ea40008000800 */
[----:B--2---:R-:W-:Y:S02]  /*0230*/  MOV R78, UR6 ;  /* 0x00000006004e7c02 */ /* 0x004fe40008000f00 */
.L_x_2:
[----:B------:R-:W-:Y:S01]  /*0240*/  IMAD.U32 R0, RZ, RZ, UR8 ;  /* 0x00000008ff007e24 */ /* 0x000fe2000f8e00ff */
[----:B------:R-:W-:Y:S04]  /*0250*/  BSSY.RECONVERGENT B0, `(.L_x_4) ;  /* 0x000000c000007945 */ /* 0x000fe80003800200 */
[C---:B------:R-:W-:Y:S02]  /*0260*/  ISETP.NE.OR P1, PT, R0.reuse, 0x1, !P5 ;  /* 0x000000010000780c */ /* 0x040fe40006f25670 */
[----:B------:R-:W-:-:S11]  /*0270*/  ISETP.NE.OR P0, PT, R0, 0x3, !P5 ;  /* 0x000000030000780c */ /* 0x000fd60006f05670 */
[----:B------:R-:W-:Y:S05]  /*0280*/  @P1 BRA `(.L_x_5) ;  /* 0x0000000000201947 */ /* 0x000fea0003800000 */
[----:B------:R-:W3:Y:S02]  /*0290*/  LDCU.64 UR6, c[0x0][0x348] ;  /* 0x00006900ff0677ac */ /* 0x000ee40008000a00 */
[----:B---3--:R-:W-:Y:S02]  /*02a0*/  UIADD3 UR10, UP1, UPT, UR6, 0x80, URZ ;  /* 0x00000080060a7890 */ /* 0x008fe4000ff3e0ff */
[----:B------:R-:W-:Y:S02]  /*02b0*/  UIADD3 UR6, UP0, UPT, UR6, 0x180, URZ ;  /* 0x0000018006067890 */ /* 0x000fe4000ff1e0ff */
[----:B------:R-:W-:Y:S02]  /*02c0*/  UIADD3.X UR11, UPT, UPT, URZ, UR7, URZ, UP1, !UPT ;  /* 0x00000007ff0b7290 */ /* 0x000fe40008ffe4ff */
[----:B------:R-:W-:-:S07]  /*02d0*/  UIADD3.X UR7, UPT, UPT, URZ, UR7, URZ, UP0, !UPT ;  /* 0x00000007ff077290 */ /* 0x000fce00087fe4ff */
[----:B------:R3:W-:Y:S02]  /*02e0*/  UTMACCTL.PF [UR10] ;  /* 0x000000000a0079b9 */ /* 0x0007e40008040000 */
[----:B------:R3:W-:Y:S02]  /*02f0*/  UTMACCTL.PF [UR6] ;  /* 0x00000000060079b9 */ /* 0x0007e40008040000 */
[----:B---3--:R-:W-:Y:S01]  /*0300*/  NOP ;  /* 0x0000000000007918 */ /* 0x008fe20000000000 */
.L_x_5:
[----:B------:R-:W-:Y:S05]  /*0310*/  BSYNC.RECONVERGENT B0 ;  /* 0x0000000000007941 */ /* 0x000fea0003800200 */
.L_x_4:
[----:B------:R-:W-:Y:S04]  /*0320*/  BSSY.RECONVERGENT B0, `(.L_x_6) ;  /* 0x000000a000007945 */ /* 0x000fe80003800200 */
        /* <DEDUP_REMOVED lines=9> */
.L_x_7:
[----:B------:R-:W-:Y:S05]  /*03c0*/  BSYNC.RECONVERGENT B0 ;  /* 0x0000000000007941 */ /* 0x000fea0003800200 */
.L_x_6:
[----:B------:R-:W3:Y:S01]  /*03d0*/  LDCU.64 UR6, c[0x0][0x888] ;  /* 0x00011100ff0677ac */ /* 0x000ee20008000a00 */
[----:B------:R-:W-:Y:S02]  /*03e0*/  UISETP.EQ.U32.AND UP1, UPT, UR4, URZ, UPT ;  /* 0x000000ff0400728c */ /* 0x000fe4000bf22070 */
[----:B------:R-:W-:Y:S02]  /*03f0*/  UPLOP3.LUT UP2, UPT, UPT, UPT, UPT, 0x80, 0x8 ;  /* 0x000000000008789c */ /* 0x000fe40003f4f070 */
[----:B---3--:R-:W-:-:S04]  /*0400*/  UISETP.NE.U32.AND UP0, UPT, UR6, URZ, UPT ;  /* 0x000000ff0600728c */ /* 0x008fc8000bf05070 */
[----:B------:R-:W-:-:S04]  /*0410*/  UISETP.NE.AND.EX UP0, UPT, UR7, URZ, UPT, UP0 ;  /* 0x000000ff0700728c */ /* 0x000fc8000bf05300 */
[----:B------:R-:W-:-:S04]  /*0420*/  UISETP.EQ.OR.EX UP3, UPT, UR5, URZ, !UP0, UP1 ;  /* 0x000000ff0500728c */ /* 0x000fc8000c762710 */
[----:B------:R-:W-:-:S05]  /*0430*/  UP2UR UR44, UPR, URZ, 0x8 ;  /* 0x00000008ff2c7883 */ /* 0x000fca0008000000 */
[----:B------:R-:W-:Y:S07]  /*0440*/  BRA.U !UP3, `(.L_x_8) ;  /* 0x000000010b207547 */ /* 0x000fee000b800000 */
[----:B------:R-:W-:Y:S01]  /*0450*/  UISETP.NE.U32.AND UP2, UPT, UR4, URZ, UPT ;  /* 0x000000ff0400728c */ /* 0x000fe2000bf45070 */
[----:B-----5:R-:W-:Y:S01]  /*0460*/  FSETP.NEU.AND P0, PT, R81, RZ, PT ;  /* 0x000000ff5100720b */ /* 0x020fe20003f0d000 */
[----:B------:R-:W-:Y:S02]  /*0470*/  USEL UR4, URZ, 0xffffffff, UP0 ;  /* 0xffffffffff047887 */ /* 0x000fe40008000000 */
[----:B------:R-:W-:-:S10]  /*0480*/  UISETP.NE.AND.EX UP2, UPT, UR5, URZ, UPT, UP2 ;  /* 0x000000ff0500728c */ /* 0x000fd4000bf45320 */
[----:B------:R-:W-:Y:S01]  /*0490*/  VOTEU.ANY UP1, P0 ;  /* 0x0000000000ff7886 */ /* 0x000fe20000020100 */
[----:B------:R-:W-:-:S04]  /*04a0*/  @!UP2 USEL UR4, URZ, 0xffffffff, UP1 ;  /* 0xffffffffff04a887 */ /* 0x000fc80008800000 */
[----:B------:R-:W-:-:S04]  /*04b0*/  ULOP3.LUT UR4, UR4, 0x1, URZ, 0xc0, !UPT ;  /* 0x0000000104047892 */ /* 0x000fc8000f8ec0ff */
[----:B------:R-:W-:-:S11]  /*04c0*/  UISETP.NE.U32.AND UP2, UPT, UR4, 0x1, UPT ;  /* 0x000000010400788c */ /* 0x000fd6000bf45070 */
.L_x_8:
[----:B-1----:R-:W1:Y:S01]  /*04d0*/  SHFL.IDX PT, R2, R169, RZ, 0x1f ;  /* 0x00001fffa9027589 */ /* 0x002e6200000e0000 */
[----:B------:R-:W-:-:S04]  /*04e0*/  UISETP.NE.AND UP1, UPT, UR8, 0x2, UPT ;  /* 0x000000020800788c */ /* 0x000fc8000bf25270 */
[----:B------:R-:W-:Y:S01]  /*04f0*/  USEL UR13, URZ, 0x1, UP1 ;  /* 0x00000001ff0d7887 */ /* 0x000fe20008800000 */
[----:B-1----:R-:W-:-:S13]  /*0500*/  ISETP.NE.AND P0, PT, R2, RZ, PT ;  /* 0x000000ff0200720c */ /* 0x002fda0003f05270 */
[----:B------:R-:W-:Y:S05]  /*0510*/  @P0 BRA `(.L_x_9) ;  /* 0x0000000000400947 */ /* 0x000fea0003800000 */
[----:B------:R-:W1:Y:S01]  /*0520*/  S2UR UR5, SR_CgaCtaId ;  /* 0x00000000000579c3 */ /* 0x000e620000008800 */
[----:B------:R-:W-:Y:S01]  /*0530*/  UMOV UR6, 0x400 ;  /* 0x0000040000067882 */ /* 0x000fe20000000000 */
[----:B------:R-:W-:Y:S01]  /*0540*/  UMOV UR4, 0x1 ;  /* 0x0000000100047882 */ /* 0x000fe20000000000 */
[----:B------:R-:W-:Y:S01]  /*0550*/  ELECT P0, URZ, PT ;  /* 0x0000000000ff782f */ /* 0x000fe20003800000 */
[----:B-1----:R-:W-:Y:S02]  /*0560*/  ULEA UR5, UR5, UR6, 0x18 ;  /* 0x0000000605057291 */ /* 0x002fe4000f8ec0ff */
[----:B------:R-:W-:-:S04]  /*0570*/  UIADD3 UR6, UPT, UPT, -UR4, 0x100000, URZ ;  /* 0x0010000004067890 */ /* 0x000fc8000fffe1ff */
[----:B------:R-:W-:Y:S02]  /*0580*/  USHF.L.U32 UR7, UR6, 0xb, URZ ;  /* 0x0000000b06077899 */ /* 0x000fe400080006ff */
[----:B------:R-:W-:Y:S01]  /*0590*/  USHF.L.U32 UR6, UR6, 0x1, URZ ;  /* 0x0000000106067899 */ /* 0x000fe200080006ff */
[----:B------:R-:W1:Y:S11]  /*05a0*/  FENCE.VIEW.ASYNC.S ;  /* 0x00000000000073c6 */ /* 0x000e760000000000 */
[----:B-1----:R1:W3:Y:S01]  /*05b0*/  SYNCS.EXCH.64 URZ, [UR5], UR6 ;  /* 0x0000000605ff75b2 */ /* 0x0022e20008000100 */
[----:B------:R1:W4:Y:S01]  /*05c0*/  SYNCS.EXCH.64 URZ, [UR5+0x18], UR6 ;  /* 0x0000180605ff75b2 */ /* 0x0003220008000100 */
[----:B------:R1:W1:Y:S01]  /*05d0*/  SYNCS.EXCH.64 URZ, [UR5+0x8], UR6 ;  /* 0x0000080605ff75b2 */ /* 0x0002620008000100 */
[----:B------:R1:W1:Y:S01]  /*05e0*/  SYNCS.EXCH.64 URZ, [UR5+0x20], UR6 ;  /* 0x0000200605ff75b2 */ /* 0x0002620008000100 */
[----:B------:R1:W1:Y:S01]  /*05f0*/  SYNCS.EXCH.64 URZ, [UR5+0x10], UR6 ;  /* 0x0000100605ff75b2 */ /* 0x0002620008000100 */
[----:B------:R1:W1:Y:S01]  /*0600*/  SYNCS.EXCH.64 URZ, [UR5+0x28], UR6 ;  /* 0x0000280605ff75b2 */ /* 0x0002620008000100 */
[----:B------:R-:W-:Y:S01]  /*0610*/  NOP ;  /* 0x0000000000007918 */ /* 0x000fe20000000000 */
.L_x_9:
[----:B------:R-:W2:Y:S01]  /*0620*/  SHFL.IDX PT, R2, R169, RZ, 0x1f ;  /* 0x00001fffa9027589 */ /* 0x000ea200000e0000 */
[----:B------:R-:W-:Y:S01]  /*0630*/  NOP ;  /* 0x0000000000007918 */ /* 0x000fe20000000000 */
[----:B--2---:R-:W-:-:S13]  /*0640*/  ISETP.NE.AND P0, PT, R2, 0x1, PT ;  /* 0x000000010200780c */ /* 0x004fda0003f05270 */
[----:B------:R-:W-:Y:S05]  /*0650*/  @P0 BRA `(.L_x_10) ;  /* 0x0000000000400947 */ /* 0x000fea0003800000 */
[----:B-1----:R-:W1:Y:S01]  /*0660*/  S2UR UR6, SR_CgaCtaId ;  /* 0x00000000000679c3 */ /* 0x002e620000008800 */
[----:B------:R-:W-:Y:S01]  /*0670*/  UMOV UR7, 0x400 ;  /* 0x0000040000077882 */ /* 0x000fe20000000000 */
[----:B------:R-:W-:Y:S01]  /*0680*/  UMOV UR5, 0x20 ;  /* 0x0000002000057882 */ /* 0x000fe20000000000 */
[----:B------:R-:W-:Y:S01]  /*0690*/  UMOV UR4, 0x80 ;  /* 0x0000008000047882 */ /* 0x000fe20000000000 */
[----:B------:R-:W-:-:S04]  /*06a0*/  UIADD3 UR10, UPT, UPT, -UR5, 0x100000, URZ ;  /* 0x00100000050a7890 */ /* 0x000fc8000fffe1ff */
[----:B------:R-:W-:Y:S02]  /*06b0*/  USHF.L.U32 UR11, UR10, 0xb, URZ ;  /* 0x0000000b0a0b7899 */ /* 0x000fe400080006ff */
[----:B------:R-:W-:Y:S02]  /*06c0*/  USHF.L.U32 UR10, UR10, 0x1, URZ ;  /* 0x000000010a0a7899 */ /* 0x000fe400080006ff */
[----:B------:R-:W-:-:S04]  /*06d0*/  UIADD3 UR4, UPT, UPT, -UR4, 0x100000, URZ ;  /* 0x0010000004047890 */ /* 0x000fc8000fffe1ff */
[----:B------:R-:W-:Y:S02]  /*06e0*/  USHF.L.U32 UR5, UR4, 0xb, URZ ;  /* 0x0000000b04057899 */ /* 0x000fe400080006ff */
[----:B------:R-:W-:Y:S01]  /*06f0*/  USHF.L.U32 UR4, UR4, 0x1, URZ ;  /* 0x0000000104047899 */ /* 0x000fe200080006ff */
[----:B------:R-:W-:Y:S01]  /*0700*/  ELECT P0, URZ, PT ;  /* 0x0000000000ff782f */ /* 0x000fe20003800000 */
[----:B-1----:R-:W-:Y:S01]  /*0710*/  ULEA UR6, UR6, UR7, 0x18 ;  /* 0x0000000706067291 */ /* 0x002fe2000f8ec0ff */
[----:B------:R-:W1:Y:S11]  /*0720*/  FENCE.VIEW.ASYNC.S ;  /* 0x00000000000073c6 */ /* 0x000e760000000000 */
[----:B-1----:R2:W1:Y:S01]  /*0730*/  SYNCS.EXCH.64 URZ, [UR6+0x30], UR10 ;  /* 0x0000300a06ff75b2 */ /* 0x0024620008000100 */
[----:B------:R2:W1:Y:S02]  /*0740*/  SYNCS.EXCH.64 URZ, [UR6+0x38], UR4 ;  /* 0x0000380406ff75b2 */ /* 0x0004640008000100 */
[----:B--2---:R-:W-:Y:S01]  /*0750*/  NOP ;  /* 0x0000000000007918 */ /* 0x004fe20000000000 */
.L_x_10:
[----:B------:R-:W2:Y:S01]  /*0760*/  SHFL.IDX PT, R2, R169, RZ, 0x1f ;  /* 0x00001fffa9027589 */ /* 0x000ea200000e0000 */
[----:B------:R-:W-:Y:S01]  /*0770*/  NOP ;  /* 0x0000000000007918 */ /* 0x000fe20000000000 */
[----:B--2---:R-:W-:-:S13]  /*0780*/  ISETP.NE.AND P0, PT, R2, 0x3, PT ;  /* 0x000000030200780c */ /* 0x004fda0003f05270 */
[----:B------:R-:W-:Y:S05]  /*0790*/  @P0 BRA `(.L_x_11) ;  /* 0x0000000000300947 */ /* 0x000fea0003800000 */
[----:B-1----:R-:W1:Y:S01]  /*07a0*/  S2UR UR5, SR_CgaCtaId ;  /* 0x00000000000579c3 */ /* 0x002e620000008800 */
        /* <DEDUP_REMOVED lines=8> */
[----:B-1----:R2:W1:Y:S01]  /*0830*/  SYNCS.EXCH.64 URZ, [UR5+0x40], UR6 ;  /* 0x0000400605ff75b2 */ /* 0x0024620008000100 */
[----:B------:R2:W1:Y:S02]  /*0840*/  SYNCS.EXCH.64 URZ, [UR5+0x48], UR6 ;  /* 0x0000480605ff75b2 */ /* 0x0004640008000100 */
[----:B--2---:R-:W-:Y:S01]  /*0850*/  NOP ;  /* 0x0000000000007918 */ /* 0x004fe20000000000 */
.L_x_11:
[----:B------:R-:W2:Y:S01]  /*0860*/  SHFL.IDX PT, R2, R169, RZ, 0x1f ;  /* 0x00001fffa9027589 */ /* 0x000ea200000e0000 */
[----:B------:R-:W-:Y:S01]  /*0870*/  NOP ;  /* 0x0000000000007918 */ /* 0x000fe20000000000 */
[----:B--2---:R-:W-:-:S13]  /*0880*/  ISETP.NE.AND P0, PT, R2, 0x4, PT ;  /* 0x000000040200780c */ /* 0x004fda0003f05270 */
[----:B------:R-:W-:Y:S05]  /*0890*/  @P0 BRA `(.L_x_12) ;  /* 0x00000000004c0947 */ /* 0x000fea0003800000 */
[----:B-1----:R-:W1:Y:S01]  /*08a0*/  S2UR UR5, SR_CgaCtaId ;  /* 0x00000000000579c3 */ /* 0x002e620000008800 */
[----:B------:R-:W-:Y:S01]  /*08b0*/  UMOV UR7, 0x100 ;  /* 0x0000010000077882 */ /* 0x000fe20000000000 */
[----:B------:R-:W-:Y:S01]  /*08c0*/  UMOV UR6, 0x400 ;  /* 0x0000040000067882 */ /* 0x000fe20000000000 */
[----:B------:R-:W-:Y:S01]  /*08d0*/  USEL UR7, UR7, 0xe0, UP2 ;  /* 0x000000e007077887 */ /* 0x000fe20009000000 */
[----:B------:R-:W-:Y:S01]  /*08e0*/  UMOV UR4, 0x1 ;  /* 0x0000000100047882 */ /* 0x000fe20000000000 */
[----:B------:R-:W-:Y:S01]  /*08f0*/  ELECT P0, URZ, PT ;  /* 0x0000000000ff782f */ /* 0x000fe20003800000 */
[----:B------:R-:W-:-:S04]  /*0900*/  UIADD3 UR10, UPT, UPT, -UR4, 0x100000, URZ ;  /* 0x00100000040a7890 */ /* 0x000fc8000fffe1ff */
[----:B------:R-:W-:Y:S02]  /*0910*/  USHF.L.U32 UR11, UR10, 0xb, URZ ;  /* 0x0000000b0a0b7899 */ /* 0x000fe400080006ff */
[----:B------:R-:W-:Y:S02]  /*0920*/  USHF.L.U32 UR10, UR10, 0x1, URZ ;  /* 0x000000010a0a7899 */ /* 0x000fe400080006ff */
[----:B-1----:R-:W-:Y:S02]  /*0930*/  ULEA UR5, UR5, UR6, 0x18 ;  /* 0x0000000605057291 */ /* 0x002fe4000f8ec0ff */
[----:B------:R-:W-:-:S04]  /*0940*/  UIADD3 UR6, UPT, UPT, -UR7, 0x100000, URZ ;  /* 0x0010000007067890 */ /* 0x000fc8000fffe1ff */
[----:B------:R-:W-:Y:S02]  /*0950*/  USHF.L.U32 UR7, UR6, 0xb, URZ ;  /* 0x0000000b06077899 */ /* 0x000fe400080006ff */
[----:B------:R-:W-:Y:S01]  /*0960*/  USHF.L.U32 UR6, UR6, 0x1, URZ ;  /* 0x0000000106067899 */ /* 0x000fe200080006ff */
[----:B------:R-:W1:Y:S03]  /*0970*/  FENCE.VIEW.ASYNC.S ;  /* 0x00000000000073c6 */ /* 0x000e660000000000 */
[----:B-1----:R2:W1:Y:S08]  /*0980*/  SYNCS.EXCH.64 URZ, [UR5+0x50], UR10 ;  /* 0x0000500a05ff75b2 */ /* 0x0024700008000100 */
[----:B------:R2:W1:Y:S01]  /*0990*/  SYNCS.EXCH.64 URZ, [UR5+0x60], UR6 ;  /* 0x0000600605ff75b2 */ /* 0x0004620008000100 */
[----:B------:R2:W1:Y:S01]  /*09a0*/  SYNCS.EXCH.64 URZ, [UR5+0x58], UR10 ;  /* 0x0000580a05ff75b2 */ /* 0x0004620008000100 */
[----:B------:R2:W1:Y:S02]  /*09b0*/  SYNCS.EXCH.64 URZ, [UR5+0x68], UR6 ;  /* 0x0000680605ff75b2 */ /* 0x0004640008000100 */
[----:B--2---:R-:W-:Y:S01]  /*09c0*/  NOP ;  /* 0x0000000000007918 */ /* 0x004fe20000000000 */
.L_x_12:
        /* <DEDUP_REMOVED lines=18> */
[----:B------:R2:W1:Y:S01]  /*0af0*/  SYNCS.EXCH.64 URZ, [UR6+0x90], UR4 ;  /* 0x0000900406ff75b2 */ /* 0x0004620008000100 */
[----:B------:R2:W1:Y:S01]  /*0b00*/  SYNCS.EXCH.64 URZ, [UR6+0x78], UR10 ;  /* 0x0000780a06ff75b2 */ /* 0x0004620008000100 */
[----:B------:R2:W1:Y:S01]  /*0b10*/  SYNCS.EXCH.64 URZ, [UR6+0x98], UR4 ;  /* 0x0000980406ff75b2 */ /* 0x0004620008000100 */
[----:B------:R2:W1:Y:S01]  /*0b20*/  SYNCS.EXCH.64 URZ, [UR6+0x80], UR10 ;  /* 0x0000800a06ff75b2 */ /* 0x0004620008000100 */
[----:B------:R2:W1:Y:S01]  /*0b30*/  SYNCS.EXCH.64 URZ, [UR6+0xa0], UR4 ;  /* 0x0000a00406ff75b2 */ /* 0x0004620008000100 */
[----:B------:R2:W1:Y:S01]  /*0b40*/  SYNCS.EXCH.64 URZ, [UR6+0x88], UR10 ;  /* 0x0000880a06ff75b2 */ /* 0x0004620008000100 */
[----:B------:R2:W1:Y:S02]  /*0b50*/  SYNCS.EXCH.64 URZ, [UR6+0xa8], UR4 ;  /* 0x0000a80406ff75b2 */ /* 0x0004640008000100 */
[----:B--2---:R-:W-:Y:S01]  /*0b60*/  NOP ;  /* 0x0000000000007918 */ /* 0x004fe20000000000 */
.L_x_13:
        /* <DEDUP_REMOVED lines=14> */
[----:B------:R2:W1:Y:S01]  /*0c50*/  SYNCS.EXCH.64 URZ, [UR5+0xc0], UR6 ;  /* 0x0000c00605ff75b2 */ /* 0x0004620008000100 */
[----:B------:R2:W1:Y:S01]  /*0c60*/  SYNCS.EXCH.64 URZ, [UR5+0xb8], UR6 ;  /* 0x0000b80605ff75b2 */ /* 0x0004620008000100 */
[----:B------:R2:W1:Y:S02]  /*0c70*/  SYNCS.EXCH.64 URZ, [UR5+0xc8], UR6 ;  /* 0x0000c80605ff75b2 */ /* 0x0004640008000100 */
[----:B--2---:R-:W-:Y:S01]  /*0c80*/  NOP ;  /* 0x0000000000007918 */ /* 0x004fe20000000000 */
.L_x_14:
[----:B-1----:R-:W1:Y:S01]  /*0c90*/  S2UR UR5, SR_CTAID.X ;  /* 0x00000000000579c3 */ /* 0x002e620000002500 */
[----:B------:R-:W-:-:S05]  /*0ca0*/  CS2R.32 R165, SR_CgaSize ;  /* 0x0000000000a57805 */ /* 0x000fca0000008a00 */
[----:B------:R-:W-:-:S05]  /*0cb0*/  IMAD R165, R165, -0xa0, RZ ;  /* 0xffffff60a5a57824 */ /* 0x000fca00078e02ff */
[----:B------:R-:W-:-:S14]  /*0cc0*/  R2UR UR7, R165 ;  /* 0x00000000a50772ca */ /* 0x000fdc00000e0000 */
[----:B------:R-:W2:Y:S01]  /*0cd0*/  LDCU UR7, c[0x0][UR7+0x2b0] ;  /* 0x00005600070777ac */ /* 0x000ea20008000800 */
[----:B------:R-:W-:Y:S01]  /*0ce0*/  NOP ;  /* 0x0000000000007918 */ /* 0x000fe20000000000 */
[----:B------:R-:W-:-:S05]  /*0cf0*/  CS2R.32 R165, SR_CgaSize ;  /* 0x0000000000a57805 */ /* 0x000fca0000008a00 */
[----:B------:R-:W-:-:S05]  /*0d00*/  IMAD R165, R165, -0xa0, RZ ;  /* 0xffffff60a5a57824 */ /* 0x000fca00078e02ff */
[----:B------:R-:W-:-:S14]  /*0d10*/  R2UR UR6, R165 ;  /* 0x00000000a50672ca */ /* 0x000fdc00000e0000 */
[----:B------:R-:W3:Y:S01]  /*0d20*/  LDCU UR6, c[0x0][UR6+0x2b4] ;  /* 0x00005680060677ac */ /* 0x000ee20008000800 */
[----:B------:R-:W4:Y:S08]  /*0d30*/  S2UR UR4, SR_CTAID.Y ;  /* 0x00000000000479c3 */ /* 0x000f300000002600 */
[----:B------:R-:W3:Y:S01]  /*0d40*/  LDC R9, c[0x0][0xb24] ;  /* 0x0002c900ff097b82 */ /* 0x000ee20000000800 */
[----:B-1----:R-:W-:-:S02]  /*0d50*/  I2FP.F32.U32 R5, UR5 ;  /* 0x0000000500057c45 */ /* 0x002fc40008201000 */
[----:B------:R-:W-:-:S05]  /*0d60*/  CS2R.32 R3, SR_CgaSize ;  /* 0x0000000000037805 */ /* 0x000fca0000008a00 */
[----:B------:R-:W-:-:S06]  /*0d70*/  IMAD R3, R3, -0xa0, RZ ;  /* 0xffffff6003037824 */ /* 0x000fcc00078e02ff */
[----:B------:R-:W1:Y:S01]  /*0d80*/  LDC R3, c[0x0][R3+0x2a0] ;  /* 0x0000a80003037b82 */ /* 0x000e620000000800 */
[----:B------:R-:W-:Y:S01]  /*0d90*/  MOV R165, UR5 ;  /* 0x0000000500a57c02 */ /* 0x000fe20008000f00 */
[----:B--2---:R-:W-:Y:S01]  /*0da0*/  FMUL R5, R5, UR7 ;  /* 0x0000000705057c20 */ /* 0x004fe20008400000 */
[----:B----4-:R-:W-:Y:S02]  /*0db0*/  I2FP.F32.U32 R4, UR4 ;  /* 0x0000000400047c45 */ /* 0x010fe40008201000 */
[----:B------:R-:W-:-:S05]  /*0dc0*/  CS2R.32 R2, SR_CgaSize ;  /* 0x0000000000027805 */ /* 0x000fca0000008a00 */
[----:B------:R-:W-:-:S06]  /*0dd0*/  IMAD R2, R2, -0xa0, RZ ;  /* 0xffffff6002027824 */ /* 0x000fcc00078e02ff */
[----:B------:R-:W2:Y:S01]  /*0de0*/  LDC R2, c[0x0][R2+0x2a4] ;  /* 0x0000a90002027b82 */ /* 0x000ea20000000800 */
[----:B------:R-:W4:Y:S01]  /*0df0*/  F2I.U32.TRUNC.NTZ R154, R5 ;  /* 0x00000005009a7305 */ /* 0x000f22000020f000 */
[----:B------:R-:W-:Y:S01]  /*0e00*/  MOV R155, UR4 ;  /* 0x00000004009b7c02 */ /* 0x000fe20008000f00 */
[----:B---3--:R-:W-:-:S05]  /*0e10*/  FMUL R4, R4, UR6 ;  /* 0x0000000604047c20 */ /* 0x008fca0008400000 */
[----:B------:R-:W-:Y:S01]  /*0e20*/  BAR.SYNC.DEFER_BLOCKING 0x0 ;  /* 0x0000000000007b1d */ /* 0x000fe20000010000 */
[----:B------:R-:W-:-:S05]  /*0e30*/  ISETP.GE.AND P0, PT, R9, 0x1, PT ;  /* 0x000000010900780c */ /* 0x000fca0003f06270 */
[----:B------:R-:W3:Y:S02]  /*0e40*/  F2I.U32.TRUNC.NTZ R143, R4 ;  /* 0x00000004008f7305 */ /* 0x000ee4000020f000 */
[----:B------:R-:W2:Y:S01]  /*0e50*/  S2UR UR36, SR_CTAID.Z ;  /* 0x00000000002479c3 */ /* 0x000ea20000002700 */
[----:B----4-:R-:W-:-:S05]  /*0e60*/  IADD3 R154, PT, PT, -R154, RZ, RZ ;  /* 0x000000ff9a9a7210 */ /* 0x010fca0007ffe1ff */
[----:B-1----:R-:W-:Y:S01]  /*0e70*/  IMAD R154, R3, R154, UR5 ;  /* 0x00000005039a7e24 */ /* 0x002fe2000f8e029a */
[----:B---3--:R-:W-:-:S05]  /*0e80*/  IADD3 R143, PT, PT, -R143, RZ, RZ ;  /* 0x000000ff8f8f7210 */ /* 0x008fca0007ffe1ff */
[----:B--2---:R-:W-:Y:S01]  /*0e90*/  IMAD R143, R2, R143, UR4 ;  /* 0x00000004028f7e24 */ /* 0x004fe2000f8e028f */
[----:B------:R-:W-:Y:S06]  /*0ea0*/  @!P0 BRA `(.L_x_15) ;  /* 0x0000000000b88947 */ /* 0x000fec0003800000 */
[----:B------:R-:W1:Y:S01]  /*0eb0*/  LDC.64 R4, c[0x0][0xb18] ;  /* 0x0002c600ff047b82 */ /* 0x000e620000000a00 */
[----:B------:R-:W-:-:S07]  /*0ec0*/  ISETP.NE.AND P0, PT, R9, 0x1, PT ;  /* 0x000000010900780c */ /* 0x000fce0003f05270 */
[----:B------:R-:W2:Y:S08]  /*0ed0*/  LDC R10, c[0x0][0xb0c] ;  /* 0x0002c300ff0a7b82 */ /* 0x000eb00000000800 */
[----:B------:R-:W3:Y:S08]  /*0ee0*/  LDC R11, c[0x0][0x370] ;  /* 0x0000dc00ff0b7b82 */ /* 0x000ef00000000800 */
[----:B------:R-:W4:Y:S01]  /*0ef0*/  LDC R12, c[0x0][0x374] ;  /* 0x0000dd00ff0c7b82 */ /* 0x000f220000000800 */
[----:B-1----:R-:W-:-:S07]  /*0f00*/  ISETP.NE.AND P1, PT, R4, 0x1, PT ;  /* 0x000000010400780c */ /* 0x002fce0003f25270 */
[----:B------:R-:W3:Y:S01]  /*0f10*/  LDC.64 R6, c[0x0][0xb10] ;  /* 0x0002c400ff067b82 */ /* 0x000ee20000000a00 */
[----:B--2---:R-:W-:-:S07]  /*0f20*/  ISETP.NE.AND P2, PT, R10, 0x1, PT ;  /* 0x000000010a00780c */ /* 0x004fce0003f45270 */
[----:B------:R-:W1:Y:S08]  /*0f30*/  LDC R8, c[0x0][0xb20] ;  /* 0x0002c800ff087b82 */ /* 0x000e700000000800 */
[----:B------:R-:W2:Y:S01]  /*0f40*/  LDC.64 R2, c[0x0][0xb28] ;  /* 0x0002ca00ff027b82 */ /* 0x000ea20000000a00 */
[----:B----4-:R-:W-:-:S04]  /*0f50*/  IMAD.HI.U32 R13, R12, R5, RZ ;  /* 0x000000050c0d7227 */ /* 0x010fc800078e00ff */
[----:B------:R-:W-:-:S04]  /*0f60*/  IMAD.HI.U32 R5, R155, R5, RZ ;  /* 0x000000059b057227 */ /* 0x000fc800078e00ff */
[----:B---3--:R-:W-:-:S04]  /*0f70*/  IMAD.HI.U32 R14, R11, R6, RZ ;  /* 0x000000060b0e7227 */ /* 0x008fc800078e00ff */
[----:B------:R-:W-:Y:S01]  /*0f80*/  IMAD.HI.U32 R16, R165, R6, RZ ;  /* 0x00000006a5107227 */ /* 0x000fe200078e00ff */
[-C--:B------:R-:W-:Y:S02]  /*0f90*/  @P2 SHF.R.U32.HI R11, RZ, R7.reuse, R14 ;  /* 0x00000007ff0b2219 */ /* 0x080fe4000001160e */
[-C--:B-1----:R-:W-:Y:S02]  /*0fa0*/  @P1 SHF.R.U32.HI R12, RZ, R8.reuse, R13 ;  /* 0x00000008ff0c1219 */ /* 0x082fe4000001160d */
[----:B------:R-:W-:Y:S02]  /*0fb0*/  SHF.R.U32.HI R8, RZ, R8, R5 ;  /* 0x00000008ff087219 */ /* 0x000fe40000011605 */
[----:B------:R-:W-:Y:S02]  /*0fc0*/  SHF.R.U32.HI R16, RZ, R7, R16 ;  /* 0x00000007ff107219 */ /* 0x000fe40000011610 */
[----:B------:R-:W-:Y:S01]  /*0fd0*/  SEL R5, R155, R8, !P1 ;  /* 0x000000089b057207 */ /* 0x000fe20004800000 */
[----:B--2---:R-:W-:Y:S01]  /*0fe0*/  IMAD.HI.U32 R14, R12, R2, RZ ;  /* 0x000000020c0e7227 */ /* 0x004fe200078e00ff */
[----:B------:R-:W-:-:S03]  /*0ff0*/  SEL R7, R165, R16, !P2 ;  /* 0x00000010a5077207 */ /* 0x000fc60005000000 */
[----:B------:R-:W-:Y:S01]  /*1000*/  IMAD.HI.U32 R6, R11, R2, RZ ;  /* 0x000000020b067227 */ /* 0x000fe200078e00ff */
[----:B------:R-:W-:-:S04]  /*1010*/  @P0 SHF.R.U32.HI R12, RZ, R3, R14 ;  /* 0x00000003ff0c0219 */ /* 0x000fc8000001160e */
[----:B------:R-:W-:Y:S01]  /*1020*/  @P0 SHF.R.U32.HI R11, RZ, R3, R6 ;  /* 0x00000003ff0b0219 */ /* 0x000fe20000011606 */
[----:B------:R-:W-:-:S04]  /*1030*/  IMAD R12, R12, R9, RZ ;  /* 0x000000090c0c7224 */ /* 0x000fc800078e02ff */
[----:B------:R-:W-:Y:S01]  /*1040*/  IMAD R6, R11, R9, RZ ;  /* 0x000000090b067224 */ /* 0x000fe200078e02ff */
[----:B------:R-:W-:-:S04]  /*1050*/  ISETP.GE.AND P1, PT, R5, R12, PT ;  /* 0x0000000c0500720c */ /* 0x000fc80003f26270 */
[----:B------:R-:W-:Y:S01]  /*1060*/  ISETP.GE.OR P1, PT, R7, R6, P1 ;  /* 0x000000060700720c */ /* 0x000fe20000f26670 */
[----:B------:R-:W-:-:S05]  /*1070*/  IMAD.HI.U32 R6, R5, R2, RZ ;  /* 0x0000000205067227 */ /* 0x000fca00078e00ff */
[----:B------:R-:W-:-:S04]  /*1080*/  SHF.R.U32.HI R6, RZ, R3, R6 ;  /* 0x00000003ff067219 */ /* 0x000fc80000011606 */
[----:B------:R-:W-:-:S03]  /*1090*/  SEL R6, R5, R6, !P0 ;  /* 0x0000000605067207 */ /* 0x000fc60004000000 */
[----:B------:R-:W-:Y:S01]  /*10a0*/  @!P1 IMAD.HI.U32 R8, R7, R2, RZ ;  /* 0x0000000207089227 */ /* 0x000fe200078e00ff */
[----:B------:R-:W-:-:S04]  /*10b0*/  IADD3 R2, PT, PT, -R6, RZ, RZ ;  /* 0x000000ff06027210 */ /* 0x000fc80007ffe1ff */
[----:B------:R-:W-:Y:S01]  /*10c0*/  @!P1 SHF.R.U32.HI R8, RZ, R3, R8 ;  /* 0x00000003ff089219 */ /* 0x000fe20000011608 */
[----:B------:R-:W-:-:S03]  /*10d0*/  IMAD R2, R9, R2, R5 ;  /* 0x0000000209027224 */ /* 0x000fc600078e0205 */
[----:B------:R-:W-:Y:S02]  /*10e0*/  @!P1 SEL R3, R7, R8, !P0 ;  /* 0x0000000807039207 */ /* 0x000fe40004000000 */
[----:B------:R-:W-:-:S03]  /*10f0*/  IADD3 R8, PT, PT, -R5, RZ, RZ ;  /* 0x000000ff05087210 */ /* 0x000fc60007ffe1ff */
[--C-:B------:R-:W-:Y:S02]  /*1100*/  @!P1 IMAD.IADD R6, R6, 0x1, -R3.reuse ;  /* 0x0000000106069824 */ /* 0x100fe400078e0a03 */
[----:B------:R-:W-:Y:S01]  /*1110*/  @!P1 IMAD R3, R2, R11, R3 ;  /* 0x0000000b02039224 */ /* 0x000fe200078e0203 */
[----:B------:R-:W-:Y:S01]  /*1120*/  IADD3 R2, PT, PT, -R7, RZ, RZ ;  /* 0x000000ff07027210 */ /* 0x000fe20007ffe1ff */
[----:B------:R-:W-:Y:S02]  /*1130*/  @!P1 IMAD R5, R6, R9, R7 ;  /* 0x0000000906059224 */ /* 0x000fe400078e0207 */
[----:B------:R-:W-:Y:S02]  /*1140*/  IMAD R8, R4, R8, R155 ;  /* 0x0000000804087224 */ /* 0x000fe400078e029b */
[----:B------:R-:W-:Y:S02]  /*1150*/  @!P1 IMAD.MOV.U32 R7, RZ, RZ, R3 ;  /* 0x000000ffff079224 */ /* 0x000fe400078e0003 */
[----:B------:R-:W-:-:S02]  /*1160*/  IMAD R2, R10, R2, R165 ;  /* 0x000000020a027224 */ /* 0x000fc400078e02a5 */
[----:B------:R-:W-:Y:S02]  /*1170*/  IMAD R155, R5, R4, R8 ;  /* 0x00000004059b7224 */ /* 0x000fe400078e0208 */
[----:B------:R-:W-:Y:S02]  /*1180*/  IMAD R165, R7, R10, R2 ;  /* 0x0000000a07a57224 */ /* 0x000fe400078e0202 */
.L_x_15:
[----:B------:R-:W1:Y:S01]  /*1190*/  LDCU UR4, c[0x0][0xb30] ;  /* 0x00016600ff0477ac */ /* 0x000e620008000800 */
[----:B------:R-:W2:Y:S08]  /*11a0*/  S2UR UR37, SR_CgaCtaId ;  /* 0x00000000002579c3 */ /* 0x000eb00000008800 */
[----:B------:R-:W3:Y:S01]  /*11b0*/  LDC R72, c[0x0][0xb24] ;  /* 0x0002c900ff487b82 */ /* 0x000ee20000000800 */
[----:B-1----:R-:W-:-:S09]  /*11c0*/  UISETP.NE.AND UP1, UPT, UR4, 0x1, UPT ;  /* 0x000000010400788c */ /* 0x002fd2000bf25270 */
[----:B--2---:R-:W-:Y:S05]  /*11d0*/  BRA.U UP1, `(.L_x_16) ;  /* 0x0000000101407547 */ /* 0x004fea000b800000 */
[----:B------:R-:W1:Y:S08]  /*11e0*/  LDC.64 R4, c[0x0][0xb10] ;  /* 0x0002c400ff047b82 */ /* 0x000e700000000a00 */
[----:B------:R-:W2:Y:S08]  /*11f0*/  LDC.64 R2, c[0x0][0xb18] ;  /* 0x0002c600ff027b82 */ /* 0x000eb00000000a00 */
[----:B------:R-:W4:Y:S08]  /*1200*/  LDC R6, c[0x0][0xb20] ;  /* 0x0002c800ff067b82 */ /* 0x000f300000000800 */
[----:B------:R-:W3:Y:S01]  /*1210*/  LDC R8, c[0x0][0xb0c] ;  /* 0x0002c300ff087b82 */ /* 0x000ee20000000800 */
[----:B-1----:R-:W-:-:S05]  /*1220*/  IMAD.HI.U32 R4, R165, R4, RZ ;  /* 0x00000004a5047227 */ /* 0x002fca00078e00ff */
[----:B------:R-:W-:Y:S01]  /*1230*/  SHF.R.U32.HI R4, RZ, R5, R4 ;  /* 0x00000005ff047219 */ /* 0x000fe20000011604 */
[----:B--2---:R-:W-:Y:S01]  /*1240*/  IMAD.HI.U32 R3, R155, R3, RZ ;  /* 0x000000039b037227 */ /* 0x004fe200078e00ff */
[----:B------:R-:W-:-:S04]  /*1250*/  ISETP.NE.AND P0, PT, R2, 0x1, PT ;  /* 0x000000010200780c */ /* 0x000fc80003f05270 */
[----:B----4-:R-:W-:-:S04]  /*1260*/  SHF.R.U32.HI R6, RZ, R6, R3 ;  /* 0x00000006ff067219 */ /* 0x010fc80000011603 */
[----:B------:R-:W-:Y:S02]  /*1270*/  SEL R3, R155, R6, !P0 ;  /* 0x000000069b037207 */ /* 0x000fe40004000000 */
[----:B---3--:R-:W-:-:S04]  /*1280*/  ISETP.NE.AND P1, PT, R8, 0x1, PT ;  /* 0x000000010800780c */ /* 0x008fc80003f25270 */
[----:B------:R-:W-:-:S05]  /*1290*/  SEL R4, R165, R4, !P1 ;  /* 0x00000004a5047207 */ /* 0x000fca0004800000 */
[----:B------:R-:W-:Y:S02]  /*12a0*/  IMAD.IADD R5, R3, 0x1, -R4 ;  /* 0x0000000103057824 */ /* 0x000fe400078e0a04 */
[----:B------:R-:W-:Y:S02]  /*12b0*/  IMAD.IADD R3, R4, 0x1, -R3 ;  /* 0x0000000104037824 */ /* 0x000fe400078e0a03 */
[----:B------:R-:W-:Y:S02]  /*12c0*/  IMAD R165, R5, R8, R165 ;  /* 0x0000000805a57224 */ /* 0x000fe400078e02a5 */
[----:B------:R-:W-:-:S07]  /*12d0*/  IMAD R155, R3, R2, R155 ;  /* 0x00000002039b7224 */ /* 0x000fce00078e029b */
.L_x_16:
[----:B------:R-:W-:Y:S01]  /*12e0*/  BAR.SYNC.DEFER_BLOCKING 0x0 ;  /* 0x0000000000007b1d */ /* 0x000fe20000010000 */
[----:B------:R-:W-:Y:S01]  /*12f0*/  UISETP.NE.AND UP1, UPT, UR8, 0x2, UPT ;  /* 0x000000020800788c */ /* 0x000fe2000bf25270 */
[----:B------:R-:W-:Y:S02]  /*1300*/  ISETP.NE.OR P5, PT, R0, 0x2, !P5 ;  /* 0x000000020000780c */ /* 0x000fe40006fa5670 */
[----:B------:R-:W-:-:S06]  /*1310*/  LOP3.LUT R2, R166, 0x1f, RZ, 0xc0, !PT ;  /* 0x0000001fa6027812 */ /* 0x000fcc00078ec0ff */
[----:B------:R-:W-:Y:S05]  /*1320*/  BRA.U UP1, `(.L_x_17) ;  /* 0x0000001101387547 */ /* 0x000fea000b800000 */
[----:B------:R-:W1:Y:S01]  /*1330*/  LDCU UR13, c[0x0][0x38c] ;  /* 0x00007180ff0d77ac */ /* 0x000e620008000800 */
[----:B------:R-:W2:Y:S01]  /*1340*/  LDC R9, c[0x0][0x370] ;  /* 0x0000dc00ff097b82 */ /* 0x000ea20000000800 */
[----:B------:R-:W-:Y:S01]  /*1350*/  PLOP3.LUT P1, PT, PT, PT, UP2, 0x80, 0x8 ;  /* 0x000000000008781c */ /* 0x000fe20003f2f028 */
[----:B------:R-:W-:Y:S01]  /*1360*/  IMAD.MOV.U32 R15, RZ, RZ, 0x1 ;  /* 0x00000001ff0f7424 */ /* 0x000fe200078e00ff */
[----:B------:R-:W-:Y:S01]  /*1370*/  ISETP.EQ.OR P4, PT, R2, RZ, P5 ;  /* 0x000000ff0200720c */ /* 0x000fe20002f82670 */
[----:B------:R-:W-:Y:S01]  /*1380*/  IMAD.MOV.U32 R14, RZ, RZ, RZ ;  /* 0x000000ffff0e7224 */ /* 0x000fe200078e00ff */
[----:B------:R-:W-:Y:S02]  /*1390*/  PLOP3.LUT P1, PT, P1, PT, PT, 0x8, 0x80 ;  /* 0x000000000080781c */ /* 0x000fe40000f2e170 */
[----:B------:R-:W-:Y:S01]  /*13a0*/  CS2R R12, SRZ ;  /* 0x00000000000c7805 */ /* 0x000fe2000001ff00 */
[----:B------:R-:W-:Y:S01]  /*13b0*/  IMAD.MOV.U32 R10, RZ, RZ, 0x1 ;  /* 0x00000001ff0a7424 */ /* 0x000fe200078e00ff */
[----:B------:R-:W4:Y:S01]  /*13c0*/  LDC R0, c[0x0][0x374] ;  /* 0x0000dd00ff007b82 */ /* 0x000f220000000800 */
[----:B------:R-:W2:Y:S01]  /*13d0*/  LDCU.64 UR22, c[0x0][0x348] ;  /* 0x00006900ff1677ac */ /* 0x000ea20008000a00 */
[----:B------:R-:W-:Y:S01]  /*13e0*/  UMOV UR6, URZ ;  /* 0x000000ff00067c82 */ /* 0x000fe20008000000 */
[----:B-1----:R-:W-:-:S04]  /*13f0*/  UIADD3 UR5, UPT, UPT, UR13, 0x1f, URZ ;  /* 0x0000001f0d057890 */ /* 0x002fc8000fffe0ff */
[----:B------:R-:W-:-:S04]  /*1400*/  USHF.R.S32.HI UR4, URZ, 0x1f, UR5 ;  /* 0x0000001fff047899 */ /* 0x000fc80008011405 */
[----:B------:R-:W-:-:S04]  /*1410*/  ULEA.HI UR4, UR4, UR5, URZ, 0x5 ;  /* 0x0000000504047291 */ /* 0x000fc8000f8f28ff */
[----:B------:R-:W-:Y:S02]  /*1420*/  USHF.R.S32.HI UR15, URZ, 0x5, UR4 ;  /* 0x00000005ff0f7899 */ /* 0x000fe40008011404 */
[----:B------:R-:W-:Y:S02]  /*1430*/  UIADD3 UR4, UPT, UPT, UR13, -0x1, URZ ;  /* 0xffffffff0d047890 */ /* 0x000fe4000fffe0ff */
[----:B------:R-:W-:Y:S02]  /*1440*/  UISETP.LT.U32.AND UP0, UPT, UR15, 0x3, UPT ;  /* 0x000000030f00788c */ /* 0x000fe4000bf01070 */
[----:B------:R-:W-:Y:S02]  /*1450*/  UISETP.GE.U32.AND UP1, UPT, UR4, -0x3f, UPT ;  /* 0xffffffc10400788c */ /* 0x000fe4000bf26070 */
[----:B------:R-:W-:Y:S02]  /*1460*/  USEL UR14, UR15, 0x3, UP0 ;  /* 0x000000030f0e7887 */ /* 0x000fe40008000000 */
[----:B------:R-:W-:-:S02]  /*1470*/  UIADD3 UR13, UPT, UPT, UR13, 0x3e, URZ ;  /* 0x0000003e0d0d7890 */ /* 0x000fc4000fffe0ff */
[----:B------:R-:W-:Y:S02]  /*1480*/  UIADD3 UR5, UPT, UPT, UR14, -0x1, URZ ;  /* 0xffffffff0e057890 */ /* 0x000fe4000fffe0ff */
[----:B------:R-:W-:-:S03]  /*1490*/  UIADD3 UR7, UPT, UPT, UR15, -UR14, URZ ;  /* 0x8000000e0f077290 */ /* 0x000fc6000fffe0ff */
[----:B------:R-:W-:-:S04]  /*14a0*/  @UP1 UIADD3 UR5, UPT, UPT, UR14, URZ, URZ ;  /* 0x000000ff0e051290 */ /* 0x000fc8000fffe0ff */
[----:B--2---:R-:W-:-:S12]  /*14b0*/  UIADD3 UR5, UPT, UPT, UR5, 0x1, URZ ;  /* 0x0000000105057890 */ /* 0x004fd8000fffe0ff */
.L_x_35:
[----:B------:R-:W-:Y:S01]  /*14c0*/  UISETP.NE.AND UP0, UPT, UR37, URZ, UPT ;  /* 0x000000ff2500728c */ /* 0x000fe2000bf05270 */
[----:B------:R-:W1:Y:S08]  /*14d0*/  S2UR UR37, SR_CgaCtaId ;  /* 0x00000000002579c3 */ /* 0x000e700000008800 */
[----:B------:R-:W-:Y:S05]  /*14e0*/  BRA.U UP0, `(.L_x_18) ;  /* 0x0000000100347547 */ /* 0x000fea000b800000 */
[----:B------:R-:W2:Y:S01]  /*14f0*/  S2R R2, SR_CgaCtaId ;  /* 0x0000000000027919 */ /* 0x000ea20000008800 */
[----:B------:R-:W-:-:S04]  /*1500*/  MOV R3, 0x400 ;  /* 0x0000040000037802 */ /* 0x000fc80000000f00 */
[----:B--2---:R-:W-:Y:S02]  /*1510*/  LEA R3, R2, R3, 0x18 ;  /* 0x0000000302037211 */ /* 0x004fe400078ec0ff */
[----:B------:R-:W-:-:S03]  /*1520*/  SHF.L.U32 R2, R10, 0x1f, RZ ;  /* 0x0000001f0a027819 */ /* 0x000fc600000006ff */
[----:B------:R-:W-:-:S04]  /*1530*/  IMAD R3, R12, 0x8, R3 ;  /* 0x000000080c037824 */ /* 0x000fc800078e0203 */
[----:B------:R-:W2:Y:S02]  /*1540*/  SYNCS.PHASECHK.TRANS64.TRYWAIT P0, [R3+URZ+0xc0], R2 ;  /* 0x0000c002030075a7 */ /* 0x000ea400080011ff */
[----:B--2---:R-:W-:Y:S05]  /*1550*/  @!P0 BRA `(.L_x_19) ;  /* 0x0000005000788947 */ /* 0x004fea0003800000 */
.L_x_94:
[----:B------:R-:W-:Y:S01]  /*1560*/  VIADD R12, R12, 0x1 ;  /* 0x000000010c0c7836 */ /* 0x000fe20000000000 */
[----:B------:R2:W-:Y:S04]  /*1570*/  SYNCS.ARRIVE.TRANS64.A1T0 RZ, [R3+URZ+0xb0], RZ ;  /* 0x0000b0ff03ff79a7 */ /* 0x0005e800081000ff */
[----:B------:R-:W-:-:S04]  /*1580*/  ISETP.NE.AND P0, PT, R12, 0x2, PT ;  /* 0x000000020c00780c */ /* 0x000fc80003f05270 */
[----:B------:R-:W-:Y:S02]  /*1590*/  SEL R12, R12, RZ, P0 ;  /* 0x000000ff0c0c7207 */ /* 0x000fe40000000000 */
[----:B--2---:R-:W-:-:S04]  /*15a0*/  SEL R3, RZ, 0x1, P0 ;  /* 0x00000001ff037807 */ /* 0x004fc80000000000 */
[----:B------:R-:W-:-:S07]  /*15b0*/  LOP3.LUT R10, R10, R3, RZ, 0x3c, !PT ;  /* 0x000000030a0a7212 */ /* 0x000fce00078e3cff */
.L_x_18:
[----:B------:R-:W-:Y:S01]  /*15c0*/  UMOV UR4, 0x400 ;  /* 0x0000040000047882 */ /* 0x000fe20000000000 */
[----:B------:R-:W-:Y:S01]  /*15d0*/  SHF.L.U32 R2, R15, 0x1f, RZ ;  /* 0x0000001f0f027819 */ /* 0x000fe200000006ff */
[----:B-1----:R-:W-:Y:S01]  /*15e0*/  ULEA UR4, UR37, UR4, 0x18 ;  /* 0x0000000425047291 */ /* 0x002fe2000f8ec0ff */
[----:B------:R-:W-:Y:S01]  /*15f0*/  R2UR UR35, R165 ;  /* 0x00000000a52372ca */ /* 0x000fe200000e0000 */
[----:B------:R-:W-:Y:S01]  /*1600*/  UISETP.GE.U32.AND UP0, UPT, UR13, 0x3f, UPT ;  /* 0x0000003f0d00788c */ /* 0x000fe2000bf06070 */
[----:B------:R-:W-:Y:S01]  /*1610*/  R2UR UR11, R155 ;  /* 0x000000009b0b72ca */ /* 0x000fe200000e0000 */
[----:B------:R-:W-:Y:S01]  /*1620*/  ULEA UR8, UR6, UR4, 0x3 ;  /* 0x0000000406087291 */ /* 0x000fe2000f8e18ff */
[----:B------:R-:W-:-:S08]  /*1630*/  UMOV UR24, URZ ;  /* 0x000000ff00187c82 */ /* 0x000fd00008000000 */
[----:B------:R1:W2:Y:S01]  /*1640*/  SYNCS.PHASECHK.TRANS64.TRYWAIT P0, [UR8+0x18], R2 ;  /* 0x00001802ff0075a7 */ /* 0x0002a20008001108 */
[----:B------:R-:W-:Y:S02]  /*1650*/  USHF.L.U32 UR35, UR35, 0x7, URZ ;  /* 0x0000000723237899 */ /* 0x000fe400080006ff */
[----:B------:R-:W-:Y:S01]  /*1660*/  USHF.L.U32 UR11, UR11, 0x6, URZ ;  /* 0x000000060b0b7899 */ /* 0x000fe200080006ff */
[----:B------:R-:W-:Y:S11]  /*1670*/  BRA.U !UP0, `(.L_x_20) ;  /* 0x0000000108a87547 */ /* 0x000ff6000b800000 */
[----:B------:R-:W-:Y:S01]  /*1680*/  UMOV UR16, URZ ;  /* 0x000000ff00107c82 */ /* 0x000fe20008000000 */
[----:B------:R-:W-:-:S05]  /*1690*/  UMOV UR17, UR6 ;  /* 0x0000000600117c82 */ /* 0x000fca0008000000 */
.L_x_25:
[----:B-1----:R-:W-:Y:S01]  /*16a0*/  ULEA UR33, UR17, UR4, 0x3 ;  /* 0x0000000411217291 */ /* 0x002fe2000f8e18ff */
[----:B--2---:R-:W-:Y:S01]  /*16b0*/  @!P5 MOV R3, 0x1800 ;  /* 0x000018000003d802 */ /* 0x004fe20000000f00 */
[----:B--2---:R-:W-:Y:S10]  /*16c0*/  @P0 BRA `(.L_x_21) ;  /* 0x00000000000c0947 */ /* 0x004ff40003800000 */
[----:B------:R-:W-:-:S04]  /*16d0*/  SHF.L.U32 R5, R15, 0x1f, RZ ;  /* 0x0000001f0f057819 */ /* 0x000fc800000006ff */
[----:B------:R-:W2:Y:S02]  /*16e0*/  SYNCS.PHASECHK.TRANS64.TRYWAIT P0, [UR33+0x18], R5 ;  /* 0x00001805ff0075a7 */ /* 0x000ea40008001121 */
[----:B--2---:R-:W-:Y:S05]  /*16f0*/  @!P0 BRA `(.L_x_22) ;  /* 0x0000005000248947 */ /* 0x004fea0003800000 */
.L_x_21:
[----:B------:R2:W-:Y:S01]  /*1700*/  @!P5 SYNCS.ARRIVE.TRANS64 RZ, [UR33], R3 ;  /* 0x00000003ffffd9a7 */ /* 0x0005e20008000021 */
[----:B------:R-:W-:Y:S04]  /*1710*/  BSSY.RECONVERGENT B0, `(.L_x_23) ;  /* 0x0000003000007945 */ /* 0x000fe80003800200 */
[----:B------:R-:W-:Y:S05]  /*1720*/  @P4 BRA `(.L_x_24) ;  /* 0x0000000000044947 */ /* 0x000fea0003800000 */
[----:B------:R-:W-:Y:S05]  /*1730*/  BPT.TRAP 0x1 ;  /* 0x000000040000795c */ /* 0x000fea0000300000 */
.L_x_24:
[----:B------:R-:W-:Y:S05]  /*1740*/  BSYNC.RECONVERGENT B0 ;  /* 0x0000000000007941 */ /* 0x000fea0003800200 */
.L_x_23:
[----:B------:R-:W-:Y:S02]  /*1750*/  UIADD3 UR6, UPT, UPT, UR17, 0x1, URZ ;  /* 0x0000000111067890 */ /* 0x000fe4000fffe0ff */
[----:B------:R-:W-:Y:S02]  /*1760*/  ULEA UR32, UR17, UR4, 0xc ;  /* 0x0000000411207291 */ /* 0x000fe4000f8e60ff */
[----:B------:R-:W-:Y:S02]  /*1770*/  UISETP.NE.AND UP0, UPT, UR6, 0x3, UPT ;  /* 0x000000030600788c */ /* 0x000fe4000bf05270 */
[----:B------:R-:W-:Y:S02]  /*1780*/  UIADD3 UR26, UP1, UPT, UR22, 0x80, URZ ;  /* 0x00000080161a7890 */ /* 0x000fe4000ff3e0ff */
[----:B------:R-:W-:Y:S02]  /*1790*/  USEL UR9, URZ, 0x1, UP0 ;  /* 0x00000001ff097887 */ /* 0x000fe40008000000 */
[----:B------:R-:W-:-:S02]  /*17a0*/  USEL UR6, UR6, URZ, UP0 ;  /* 0x000000ff06067287 */ /* 0x000fc40008000000 */
[----:B------:R-:W-:Y:S02]  /*17b0*/  UIADD3 UR20, UP0, UPT, UR22, 0x180, URZ ;  /* 0x0000018016147890 */ /* 0x000fe4000ff1e0ff */
[----:B------:R-:W-:Y:S01]  /*17c0*/  ULEA UR8, UR6, UR4, 0x3 ;  /* 0x0000000406087291 */ /* 0x000fe2000f8e18ff */
[----:B------:R-:W-:Y:S01]  /*17d0*/  LOP3.LUT R15, R15, UR9, RZ, 0x3c, !PT ;  /* 0x000000090f0f7c12 */ /* 0x000fe2000f8e3cff */
[----:B------:R-:W-:Y:S02]  /*17e0*/  USHF.L.U32 UR34, UR16, 0x5, URZ ;  /* 0x0000000510227899 */ /* 0x000fe400080006ff */
[----:B------:R-:W-:Y:S01]  /*17f0*/  UIADD3.X UR27, UPT, UPT, URZ, UR23, URZ, UP1, !UPT ;  /* 0x00000017ff1b7290 */ /* 0x000fe20008ffe4ff */
[----:B-1----:R-:W-:Y:S01]  /*1800*/  SHF.L.U32 R2, R15, 0x1f, RZ ;  /* 0x0000001f0f027819 */ /* 0x002fe200000006ff */
[----:B------:R-:W-:Y:S02]  /*1810*/  UIADD3 UR32, UPT, UPT, UR32, 0x4400, URZ ;  /* 0x0000440020207890 */ /* 0x000fe4000fffe0ff */
[----:B------:R-:W-:Y:S01]  /*1820*/  UIADD3.X UR21, UPT, UPT, URZ, UR23, URZ, UP0, !UPT ;  /* 0x00000017ff157290 */ /* 0x000fe200087fe4ff */
[----:B------:R1:W1:Y:S01]  /*1830*/  SYNCS.PHASECHK.TRANS64.TRYWAIT P0, [UR8+0x18], R2 ;  /* 0x00001802ff0075a7 */ /* 0x0002620008001108 */
[----:B------:R-:W-:Y:S01]  /*1840*/  ULEA UR8, UR17, UR4, 0xb ;  /* 0x0000000411087291 */ /* 0x000fe2000f8e58ff */
[----:B------:R-:W-:Y:S01]  /*1850*/  UMOV UR18, 0x0 ;  /* 0x0000000000127882 */ /* 0x000fe20000000000 */
[----:B------:R-:W-:-:S02]  /*1860*/  UMOV UR19, 0x10000000 ;  /* 0x1000000000137882 */ /* 0x000fc40000000000 */
[----:B------:R-:W-:Y:S01]  /*1870*/  UIADD3 UR8, UPT, UPT, UR8, 0x7400, URZ ;  /* 0x0000740008087890 */ /* 0x000fe2000fffe0ff */
[----:B------:R1:W-:Y:S01]  /*1880*/  UTMALDG.3D [UR32], [UR26], desc[UR18] ;  /* 0x000012201a0075b4 */ /* 0x0003e20008011000 */
[----:B------:R-:W-:Y:S01]  /*1890*/  UMOV UR12, UR36 ;  /* 0x00000024000c7c82 */ /* 0x000fe20008000000 */
[----:B------:R-:W-:Y:S01]  /*18a0*/  UMOV UR9, UR33 ;  /* 0x0000002100097c82 */ /* 0x000fe20008000000 */
[----:B------:R-:W-:Y:S01]  /*18b0*/  UMOV UR10, UR34 ;  /* 0x00000022000a7c82 */ /* 0x000fe20008000000 */
[----:B------:R-:W-:Y:S01]  /*18c0*/  UIADD3 UR16, UPT, UPT, UR16, 0x1, URZ ;  /* 0x0000000110107890 */ /* 0x000fe2000fffe0ff */
[----:B------:R-:W-:Y:S01]  /*18d0*/  UMOV UR24, UR5 ;  /* 0x0000000500187c82 */ /* 0x000fe20008000000 */
[----:B------:R-:W-:Y:S02]  /*18e0*/  UMOV UR17, UR6 ;  /* 0x0000000600117c82 */ /* 0x000fe40008000000 */
[----:B------:R1:W-:Y:S01]  /*18f0*/  UTMALDG.3D [UR8], [UR20], desc[UR18] ;  /* 0x00001208140075b4 */ /* 0x0003e20008011000 */
[----:B------:R-:W-:-:S09]  /*1900*/  UISETP.NE.AND UP0, UPT, UR16, UR5, UPT ;  /* 0x000000051000728c */ /* 0x000fd2000bf05270 */
[----:B------:R-:W-:Y:S05]  /*1910*/  BRA.U UP0, `(.L_x_25) ;  /* 0xfffffffd00607547 */ /* 0x000fea000b83ffff */
.L_x_20:
[----:B-1----:R-:W-:Y:S01]  /*1920*/  ULEA UR8, UR6, UR4, 0x3 ;  /* 0x0000000406087291 */ /* 0x002fe2000f8e18ff */
[----:B------:R-:W-:Y:S01]  /*1930*/  SHF.L.U32 R2, R15, 0x1f, RZ ;  /* 0x0000001f0f027819 */ /* 0x000fe200000006ff */
[----:B------:R-:W-:Y:S01]  /*1940*/  @!P1 SYNCS.ARRIVE.TRANS64.A1T0 RZ, [UR4+0x48], RZ ;  /* 0x000048ffffff99a7 */ /* 0x000fe20008100004 */
[----:B------:R-:W-:-:S06]  /*1950*/  UISETP.GT.AND UP0, UPT, UR15, UR14, UPT ;  /* 0x0000000e0f00728c */ /* 0x000fcc000bf04270 */
[----:B--2---:R1:W2:Y:S03]  /*1960*/  SYNCS.PHASECHK.TRANS64.TRYWAIT P0, [UR8+0x18], R2 ;  /* 0x00001802ff0075a7 */ /* 0x0042a60008001108 */
[----:B------:R-:W-:Y:S05]  /*1970*/  BRA.U !UP0, `(.L_x_26) ;  /* 0x0000000108ac7547 */ /* 0x000fea000b800000 */
[----:B------:R-:W-:Y:S01]  /*1980*/  UIADD3 UR21, UPT, UPT, UR7, UR24, URZ ;  /* 0x0000001807157290 */ /* 0x000fe2000fffe0ff */
[----:B------:R-:W-:-:S11]  /*1990*/  UMOV UR25, UR6 ;  /* 0x0000000600197c82 */ /* 0x000fd60008000000 */
.L_x_31:
[----:B-1----:R-:W-:Y:S01]  /*19a0*/  ULEA UR17, UR25, UR4, 0x3 ;  /* 0x0000000419117291 */ /* 0x002fe2000f8e18ff */
[----:B--2---:R-:W-:Y:S01]  /*19b0*/  @!P5 MOV R3, 0x1800 ;  /* 0x000018000003d802 */ /* 0x004fe20000000f00 */
[----:B--2---:R-:W-:Y:S10]  /*19c0*/  @P0 BRA `(.L_x_27) ;  /* 0x00000000000c0947 */ /* 0x004ff40003800000 */
[----:B------:R-:W-:-:S04]  /*19d0*/  SHF.L.U32 R5, R15, 0x1f, RZ ;  /* 0x0000001f0f057819 */ /* 0x000fc800000006ff */
[----:B------:R-:W2:Y:S02]  /*19e0*/  SYNCS.PHASECHK.TRANS64.TRYWAIT P0, [UR17+0x18], R5 ;  /* 0x00001805ff0075a7 */ /* 0x000ea40008001111 */
[----:B--2---:R-:W-:Y:S05]  /*19f0*/  @!P0 BRA `(.L_x_28) ;  /* 0x0000004c007c8947 */ /* 0x004fea0003800000 */
.L_x_27:
[----:B------:R2:W-:Y:S01]  /*1a00*/  @!P5 SYNCS.ARRIVE.TRANS64 RZ, [UR17], R3 ;  /* 0x00000003ffffd9a7 */ /* 0x0005e20008000011 */
[----:B------:R-:W-:Y:S04]  /*1a10*/  BSSY.RECONVERGENT B0, `(.L_x_29) ;  /* 0x0000003000007945 */ /* 0x000fe80003800200 */
[----:B------:R-:W-:Y:S05]  /*1a20*/  @P4 BRA `(.L_x_30) ;  /* 0x0000000000044947 */ /* 0x000fea0003800000 */
[----:B------:R-:W-:Y:S05]  /*1a30*/  BPT.TRAP 0x1 ;  /* 0x000000040000795c */ /* 0x000fea0000300000 */
.L_x_30:
[----:B------:R-:W-:Y:S05]  /*1a40*/  BSYNC.RECONVERGENT B0 ;  /* 0x0000000000007941 */ /* 0x000fea0003800200 */
.L_x_29:
        /* <DEDUP_REMOVED lines=10> */
[----:B------:R-:W-:Y:S01]  /*1af0*/  UIADD3 UR16, UPT, UPT, UR16, 0x4400, URZ ;  /* 0x0000440010107890 */ /* 0x000fe2000fffe0ff */
[----:B-1----:R-:W-:Y:S01]  /*1b00*/  SHF.L.U32 R2, R15, 0x1f, RZ ;  /* 0x0000001f0f027819 */ /* 0x002fe200000006ff */
[----:B------:R-:W-:Y:S02]  /*1b10*/  UIADD3.X UR31, UPT, UPT, URZ, UR23, URZ, UP1, !UPT ;  /* 0x00000017ff1f7290 */ /* 0x000fe40008ffe4ff */
[----:B------:R-:W-:Y:S01]  /*1b20*/  UIADD3.X UR29, UPT, UPT, URZ, UR23, URZ, UP0, !UPT ;  /* 0x00000017ff1d7290 */ /* 0x000fe200087fe4ff */
[----:B------:R1:W1:Y:S01]  /*1b30*/  SYNCS.PHASECHK.TRANS64.TRYWAIT P0, [UR8+0x18], R2 ;  /* 0x00001802ff0075a7 */ /* 0x0002620008001108 */
[----:B------:R-:W-:Y:S01]  /*1b40*/  ULEA UR8, UR25, UR4, 0xb ;  /* 0x0000000419087291 */ /* 0x000fe2000f8e58ff */
[----:B------:R-:W-:Y:S01]  /*1b50*/  UMOV UR26, 0x0 ;  /* 0x00000000001a7882 */ /* 0x000fe20000000000 */
[----:B------:R-:W-:-:S02]  /*1b60*/  UMOV UR27, 0x10000000 ;  /* 0x10000000001b7882 */ /* 0x000fc40000000000 */
[----:B------:R-:W-:Y:S01]  /*1b70*/  UIADD3 UR8, UPT, UPT, UR8, 0x7400, URZ ;  /* 0x0000740008087890 */ /* 0x000fe2000fffe0ff */
[----:B------:R-:W-:Y:S01]  /*1b80*/  UMOV UR19, UR35 ;  /* 0x0000002300137c82 */ /* 0x000fe20008000000 */
[----:B------:R-:W-:Y:S01]  /*1b90*/  UMOV UR20, UR36 ;  /* 0x0000002400147c82 */ /* 0x000fe20008000000 */
[----:B------:R-:W-:Y:S01]  /*1ba0*/  UMOV UR12, UR36 ;  /* 0x00000024000c7c82 */ /* 0x000fe20008000000 */
[----:B------:R-:W-:Y:S01]  /*1bb0*/  UMOV UR9, UR17 ;  /* 0x0000001100097c82 */ /* 0x000fe20008000000 */
[----:B------:R-:W-:Y:S01]  /*1bc0*/  UMOV UR10, UR18 ;  /* 0x00000012000a7c82 */ /* 0x000fe20008000000 */
[----:B------:R1:W-:Y:S01]  /*1bd0*/  UTMALDG.3D [UR16], [UR30], desc[UR26] ;  /* 0x00001a101e0075b4 */ /* 0x0003e20008011000 */
[----:B------:R-:W-:Y:S01]  /*1be0*/  UIADD3 UR24, UPT, UPT, UR24, 0x1, URZ ;  /* 0x0000000118187890 */ /* 0x000fe2000fffe0ff */
[----:B------:R-:W-:-:S03]  /*1bf0*/  UMOV UR25, UR6 ;  /* 0x0000000600197c82 */ /* 0x000fc60008000000 */
[----:B------:R-:W-:Y:S01]  /*1c00*/  UISETP.NE.AND UP0, UPT, UR24, UR21, UPT ;  /* 0x000000151800728c */ /* 0x000fe2000bf05270 */
[----:B------:R1:W-:Y:S08]  /*1c10*/  UTMALDG.3D [UR8], [UR28], desc[UR26] ;  /* 0x00001a081c0075b4 */ /* 0x0003f00008011000 */
[----:B------:R-:W-:Y:S05]  /*1c20*/  BRA.U UP0, `(.L_x_31) ;  /* 0xfffffffd005c7547 */ /* 0x000fea000b83ffff */
.L_x_26:
[C---:B-1----:R-:W-:Y:S01]  /*1c30*/  LEA R2, R14.reuse, UR4, 0x3 ;  /* 0x000000040e027c11 */ /* 0x042fe2000f8e18ff */
[----:B------:R-:W-:Y:S01]  /*1c40*/  NOP ;  /* 0x0000000000007918 */ /* 0x000fe20000000000 */
[----:B--2---:R-:W-:Y:S02]  /*1c50*/  SHF.L.U32 R3, R13, 0x1f, RZ ;  /* 0x0000001f0d037819 */ /* 0x004fe400000006ff */
[----:B------:R-:W-:Y:S02]  /*1c60*/  LEA R4, R14, UR4, 0x4 ;  /* 0x000000040e047c11 */ /* 0x000fe4000f8e20ff */
[----:B------:R-:W1:Y:S02]  /*1c70*/  SYNCS.PHASECHK.TRANS64.TRYWAIT P0, [R2+URZ+0x50], R3 ;  /* 0x00005003020075a7 */ /* 0x000e6400080011ff */
[----:B-1----:R-:W-:Y:S05]  /*1c80*/  @!P0 BRA `(.L_x_32) ;  /* 0x0000004800f08947 */ /* 0x002fea0003800000 */
.L_x_97:
[----:B------:R-:W2:Y:S01]  /*1c90*/  LDS.128 R4, [R4+0xe0] ;  /* 0x0000e00004047984 */ /* 0x000ea20000000c00 */
[----:B---3--:R-:W-:Y:S01]  /*1ca0*/  ISETP.GE.AND P0, PT, R72, 0x1, PT ;  /* 0x000000014800780c */ /* 0x008fe20003f06270 */
[----:B-1----:R-:W-:Y:S01]  /*1cb0*/  VIADD R2, R2, 0x60 ;  /* 0x0000006002027836 */ /* 0x002fe20000000000 */
[----:B------:R-:W-:Y:S01]  /*1cc0*/  @!PT LDS RZ, [RZ] ;  /* 0x00000000fffff984 */ /* 0x000fe20000000800 */
[----:B------:R-:W-:Y:S01]  /*1cd0*/  @!PT LDS RZ, [RZ] ;  /* 0x00000000fffff984 */ /* 0x000fe20000000800 */
[----:B------:R-:W-:Y:S01]  /*1ce0*/  @!PT LDS RZ, [RZ] ;  /* 0x00000000fffff984 */ /* 0x000fe20000000800 */
[----:B------:R-:W-:Y:S01]  /*1cf0*/  @!PT LDS RZ, [RZ] ;  /* 0x00000000fffff984 */ /* 0x000fe20000000800 */
[----:B------:R1:W-:Y:S06]  /*1d00*/  MEMBAR.ALL.CTA ;  /* 0x0000000000007992 */ /* 0x0003ec0000008000 */
[----:B-1----:R-:W1:Y:S01]  /*1d10*/  FENCE.VIEW.ASYNC.S ;  /* 0x00000000000073c6 */ /* 0x002e620000000000 */
[----:B------:R-:W-:-:S04]  /*1d20*/  PRMT R2, RZ, 0x654, R2 ;  /* 0x00000654ff027816 */ /* 0x000fc80000000002 */
[----:B-1----:R1:W-:Y:S01]  /*1d30*/  SYNCS.ARRIVE.TRANS64.RED.A1T0 RZ, [R2+URZ], RZ ;  /* 0x000000ff02ff79a7 */ /* 0x0023e200081004ff */
[----:B--2---:R-:W-:-:S13]  /*1d40*/  LOP3.LUT P2, RZ, R6, 0x1, RZ, 0xc0, !PT ;  /* 0x0000000106ff7812 */ /* 0x004fda000784c0ff */
[----:B------:R-:W-:Y:S01]  /*1d50*/  @P2 SHF.R.U32.HI R3, RZ, 0x10, R5 ;  /* 0x00000010ff032819 */ /* 0x000fe20000011605 */
[----:B------:R-:W-:Y:S01]  /*1d60*/  VOTEU.ANY UP0, P2 ;  /* 0x0000000000ff7886 */ /* 0x000fe20001000100 */
[----:B------:R-:W-:Y:S02]  /*1d70*/  @P2 MOV R11, R4 ;  /* 0x00000004000b2202 */ /* 0x000fe40000000f00 */
[----:B------:R-:W-:Y:S02]  /*1d80*/  @P2 R2UR.BROADCAST UR8, R3 ;  /* 0x00000000030822ca */ /* 0x000fe400008e0000 */
[----:B------:R-:W-:-:S11]  /*1d90*/  @P2 LOP3.LUT R8, R5, 0xffff, RZ, 0xc0, !PT ;  /* 0x0000ffff05082812 */ /* 0x000fd600078ec0ff */
[----:B------:R-:W-:Y:S01]  /*1da0*/  @UP0 UMOV UR36, UR8 ;  /* 0x0000000800240c82 */ /* 0x000fe20008000000 */
[----:B-1----:R-:W-:Y:S05]  /*1db0*/  @!P0 BRA `(.L_x_33) ;  /* 0x0000000000b88947 */ /* 0x002fea0003800000 */
[----:B------:R-:W4:Y:S01]  /*1dc0*/  LDC.64 R4, c[0x0][0xb18] ;  /* 0x0002c600ff047b82 */ /* 0x000f220000000a00 */
[----:B------:R-:W-:-:S07]  /*1dd0*/  ISETP.NE.AND P3, PT, R72, 0x1, PT ;  /* 0x000000014800780c */ /* 0x000fce0003f65270 */
[----:B------:R-:W1:Y:S08]  /*1de0*/  LDC.64 R6, c[0x0][0xb10] ;  /* 0x0002c400ff067b82 */ /* 0x000e700000000a00 */
[----:B------:R-:W2:Y:S08]  /*1df0*/  LDC R16, c[0x0][0xb20] ;  /* 0x0002c800ff107b82 */ /* 0x000eb00000000800 */
[----:B------:R-:W3:Y:S01]  /*1e00*/  LDC R18, c[0x0][0xb0c] ;  /* 0x0002c300ff127b82 */ /* 0x000ee20000000800 */
[----:B----4-:R-:W-:Y:S01]  /*1e10*/  IMAD.HI.U32 R17, R0, R5, RZ ;  /* 0x0000000500117227 */ /* 0x010fe200078e00ff */
[----:B------:R-:W-:-:S03]  /*1e20*/  ISETP.NE.AND P0, PT, R4, 0x1, PT ;  /* 0x000000010400780c */ /* 0x000fc60003f05270 */
[----:B------:R-:W-:-:S03]  /*1e30*/  IMAD.HI.U32 R5, R8, R5, RZ ;  /* 0x0000000508057227 */ /* 0x000fc600078e00ff */
[----:B------:R-:W4:Y:S01]  /*1e40*/  LDC.64 R2, c[0x0][0xb28] ;  /* 0x0002ca00ff027b82 */ /* 0x000f220000000a00 */
[----:B-1----:R-:W-:-:S04]  /*1e50*/  IMAD.HI.U32 R20, R9, R6, RZ ;  /* 0x0000000609147227 */ /* 0x002fc800078e00ff */
[----:B------:R-:W-:Y:S01]  /*1e60*/  IMAD.HI.U32 R22, R11, R6, RZ ;  /* 0x000000060b167227 */ /* 0x000fe200078e00ff */
[----:B------:R-:W-:Y:S02]  /*1e70*/  SHF.R.U32.HI R20, RZ, R7, R20 ;  /* 0x00000007ff147219 */ /* 0x000fe40000011614 */
[-C--:B--2---:R-:W-:Y:S02]  /*1e80*/  SHF.R.U32.HI R17, RZ, R16.reuse, R17 ;  /* 0x00000010ff117219 */ /* 0x084fe40000011611 */
[----:B------:R-:W-:Y:S02]  /*1e90*/  SHF.R.U32.HI R5, RZ, R16, R5 ;  /* 0x00000010ff057219 */ /* 0x000fe40000011605 */
[----:B------:R-:W-:Y:S02]  /*1ea0*/  SEL R17, R0, R17, !P0 ;  /* 0x0000001100117207 */ /* 0x000fe40004000000 */
[----:B------:R-:W-:Y:S02]  /*1eb0*/  SHF.R.U32.HI R22, RZ, R7, R22 ;  /* 0x00000007ff167219 */ /* 0x000fe40000011616 */
[----:B---3--:R-:W-:-:S02]  /*1ec0*/  ISETP.NE.AND P1, PT, R18, 0x1, PT ;  /* 0x000000011200780c */ /* 0x008fc40003f25270 */
[----:B------:R-:W-:Y:S02]  /*1ed0*/  SEL R5, R8, R5, !P0 ;  /* 0x0000000508057207 */ /* 0x000fe40004000000 */
[----:B------:R-:W-:Y:S02]  /*1ee0*/  SEL R19, R9, R20, !P1 ;  /* 0x0000001409137207 */ /* 0x000fe40004800000 */
[----:B------:R-:W-:Y:S01]  /*1ef0*/  SEL R7, R11, R22, !P1 ;  /* 0x000000160b077207 */ /* 0x000fe20004800000 */
[----:B----4-:R-:W-:-:S04]  /*1f00*/  IMAD.HI.U32 R20, R17, R2, RZ ;  /* 0x0000000211147227 */ /* 0x010fc800078e00ff */
[----:B------:R-:W-:Y:S01]  /*1f10*/  IMAD.HI.U32 R6, R19, R2, RZ ;  /* 0x0000000213067227 */ /* 0x000fe200078e00ff */
[----:B------:R-:W-:-:S04]  /*1f20*/  @P3 SHF.R.U32.HI R17, RZ, R3, R20 ;  /* 0x00000003ff113219 */ /* 0x000fc80000011614 */
[----:B------:R-:W-:Y:S01]  /*1f30*/  @P3 SHF.R.U32.HI R19, RZ, R3, R6 ;  /* 0x00000003ff133219 */ /* 0x000fe20000011606 */
[----:B------:R-:W-:-:S04]  /*1f40*/  IMAD R17, R72, R17, RZ ;  /* 0x0000001148117224 */ /* 0x000fc800078e02ff */
[----:B------:R-:W-:Y:S01]  /*1f50*/  IMAD R6, R72, R19, RZ ;  /* 0x0000001348067224 */ /* 0x000fe200078e02ff */
[C---:B------:R-:W-:Y:S02]  /*1f60*/  ISETP.GE.AND P0, PT, R5.reuse, R17, PT ;  /* 0x000000110500720c */ /* 0x040fe40003f06270 */
[----:B------:R-:W-:Y:S02]  /*1f70*/  IADD3 R17, PT, PT, -R5, RZ, RZ ;  /* 0x000000ff05117210 */ /* 0x000fe40007ffe1ff */
[----:B------:R-:W-:Y:S01]  /*1f80*/  ISETP.GE.OR P0, PT, R7, R6, P0 ;  /* 0x000000060700720c */ /* 0x000fe20000706670 */
[----:B------:R-:W-:-:S04]  /*1f90*/  IMAD.HI.U32 R6, R5, R2, RZ ;  /* 0x0000000205067227 */ /* 0x000fc800078e00ff */
[----:B------:R-:W-:Y:S01]  /*1fa0*/  IMAD R8, R4, R17, R8 ;  /* 0x0000001104087224 */ /* 0x000fe200078e0208 */
[----:B------:R-:W-:-:S04]  /*1fb0*/  SHF.R.U32.HI R6, RZ, R3, R6 ;  /* 0x00000003ff067219 */ /* 0x000fc80000011606 */
[----:B------:R-:W-:-:S03]  /*1fc0*/  SEL R6, R5, R6, !P3 ;  /* 0x0000000605067207 */ /* 0x000fc60005800000 */
[----:B------:R-:W-:-:S04]  /*1fd0*/  @!P0 IMAD.HI.U32 R16, R7, R2, RZ ;  /* 0x0000000207108227 */ /* 0x000fc800078e00ff */
[----:B------:R-:W-:Y:S01]  /*1fe0*/  IMAD.MOV R2, RZ, RZ, -R6 ;  /* 0x000000ffff027224 */ /* 0x000fe200078e0a06 */
[----:B------:R-:W-:-:S03]  /*1ff0*/  @!P0 SHF.R.U32.HI R16, RZ, R3, R16 ;  /* 0x00000003ff108219 */ /* 0x000fc60000011610 */
[----:B------:R-:W-:Y:S01]  /*2000*/  IMAD R2, R72, R2, R5 ;  /* 0x0000000248027224 */ /* 0x000fe200078e0205 */
[----:B------:R-:W-:-:S05]  /*2010*/  @!P0 SEL R3, R7, R16, !P3 ;  /* 0x0000001007038207 */ /* 0x000fca0005800000 */
[--C-:B------:R-:W-:Y:S02]  /*2020*/  @!P0 IMAD.IADD R6, R6, 0x1, -R3.reuse ;  /* 0x0000000106068824 */ /* 0x100fe400078e0a03 */
[----:B------:R-:W-:Y:S01]  /*2030*/  @!P0 IMAD R3, R2, R19, R3 ;  /* 0x0000001302038224 */ /* 0x000fe200078e0203 */
[----:B------:R-:W-:Y:S01]  /*2040*/  IADD3 R2, PT, PT, -R7, RZ, RZ ;  /* 0x000000ff07027210 */ /* 0x000fe20007ffe1ff */
[----:B------:R-:W-:Y:S02]  /*2050*/  @!P0 IMAD R5, R72, R6, R7 ;  /* 0x0000000648058224 */ /* 0x000fe400078e0207 */
[----:B------:R-:W-:Y:S02]  /*2060*/  @!P0 IMAD.MOV.U32 R7, RZ, RZ, R3 ;  /* 0x000000ffff078224 */ /* 0x000fe400078e0003 */
[----:B------:R-:W-:Y:S02]  /*2070*/  IMAD R2, R18, R2, R11 ;  /* 0x0000000212027224 */ /* 0x000fe400078e020b */
[----:B------:R-:W-:-:S02]  /*2080*/  IMAD R8, R5, R4, R8 ;  /* 0x0000000405087224 */ /* 0x000fc400078e0208 */
[----:B------:R-:W-:Y:S02]  /*2090*/  IMAD R11, R7, R18, R2 ;  /* 0x00000012070b7224 */ /* 0x000fe400078e0202 */
.L_x_33:
[----:B------:R-:W1:Y:S02]  /*20a0*/  LDCU UR8, c[0x0][0xb30] ;  /* 0x00016600ff0877ac */ /* 0x000e640008000800 */
[----:B-1----:R-:W-:-:S09]  /*20b0*/  UISETP.NE.AND UP0, UPT, UR8, 0x1, UPT ;  /* 0x000000010800788c */ /* 0x002fd2000bf05270 */
[----:B------:R-:W-:Y:S05]  /*20c0*/  BRA.U UP0, `(.L_x_34) ;  /* 0x0000000100407547 */ /* 0x000fea000b800000 */
[----:B------:R-:W1:Y:S08]  /*20d0*/  LDC.64 R4, c[0x0][0xb10] ;  /* 0x0002c400ff047b82 */ /* 0x000e700000000a00 */
[----:B------:R-:W2:Y:S08]  /*20e0*/  LDC.64 R2, c[0x0][0xb18] ;  /* 0x0002c600ff027b82 */ /* 0x000eb00000000a00 */
[----:B------:R-:W3:Y:S08]  /*20f0*/  LDC R6, c[0x0][0xb20] ;  /* 0x0002c800ff067b82 */ /* 0x000ef00000000800 */
[----:B------:R-:W4:Y:S01]  /*2100*/  LDC R16, c[0x0][0xb0c] ;  /* 0x0002c300ff107b82 */ /* 0x000f220000000800 */
[----:B-1----:R-:W-:-:S05]  /*2110*/  IMAD.HI.U32 R4, R11, R4, RZ ;  /* 0x000000040b047227 */ /* 0x002fca00078e00ff */
[----:B------:R-:W-:Y:S01]  /*2120*/  SHF.R.U32.HI R4, RZ, R5, R4 ;  /* 0x00000005ff047219 */ /* 0x000fe20000011604 */
[----:B--2---:R-:W-:Y:S01]  /*2130*/  IMAD.HI.U32 R3, R8, R3, RZ ;  /* 0x0000000308037227 */ /* 0x004fe200078e00ff */
[----:B------:R-:W-:-:S04]  /*2140*/  ISETP.NE.AND P0, PT, R2, 0x1, PT ;  /* 0x000000010200780c */ /* 0x000fc80003f05270 */
[----:B---3--:R-:W-:-:S04]  /*2150*/  SHF.R.U32.HI R3, RZ, R6, R3 ;  /* 0x00000006ff037219 */ /* 0x008fc80000011603 */
[----:B------:R-:W-:Y:S02]  /*2160*/  SEL R3, R8, R3, !P0 ;  /* 0x0000000308037207 */ /* 0x000fe40004000000 */
[----:B----4-:R-:W-:-:S04]  /*2170*/  ISETP.NE.AND P1, PT, R16, 0x1, PT ;  /* 0x000000011000780c */ /* 0x010fc80003f25270 */
[----:B------:R-:W-:-:S05]  /*2180*/  SEL R4, R11, R4, !P1 ;  /* 0x000000040b047207 */ /* 0x000fca0004800000 */
[----:B------:R-:W-:Y:S02]  /*2190*/  IMAD.IADD R5, R3, 0x1, -R4 ;  /* 0x0000000103057824 */ /* 0x000fe400078e0a04 */
[----:B------:R-:W-:Y:S02]  /*21a0*/  IMAD.IADD R3, R4, 0x1, -R3 ;  /* 0x0000000104037824 */ /* 0x000fe400078e0a03 */
[----:B------:R-:W-:Y:S02]  /*21b0*/  IMAD R11, R5, R16, R11 ;  /* 0x00000010050b7224 */ /* 0x000fe400078e020b */
[----:B------:R-:W-:-:S07]  /*21c0*/  IMAD R8, R3, R2, R8 ;  /* 0x0000000203087224 */ /* 0x000fce00078e0208 */
.L_x_34:
[----:B------:R-:W-:Y:S01]  /*21d0*/  VIADD R14, R14, 0x1 ;  /* 0x000000010e0e7836 */ /* 0x000fe20000000000 */
[----:B------:R-:W-:Y:S01]  /*21e0*/  PLOP3.LUT P1, PT, PT, PT, PT, 0x80, 0x8 ;  /* 0x000000000008781c */ /* 0x000fe20003f2f070 */
[----:B------:R-:W-:Y:S02]  /*21f0*/  IMAD.IADD R165, R11, 0x1, R154 ;  /* 0x000000010ba57824 */ /* 0x000fe400078e029a */
[----:B------:R-:W-:Y:S01]  /*2200*/  IMAD.IADD R155, R8, 0x1, R143 ;  /* 0x00000001089b7824 */ /* 0x000fe200078e028f */
[----:B------:R-:W-:-:S04]  /*2210*/  ISETP.NE.AND P0, PT, R14, 0x2, PT ;  /* 0x000000020e00780c */ /* 0x000fc80003f05270 */
[----:B------:R-:W-:Y:S02]  /*2220*/  SEL R2, RZ, 0x1, P0 ;  /* 0x00000001ff027807 */ /* 0x000fe40000000000 */
[----:B------:R-:W-:Y:S02]  /*2230*/  SEL R14, R14, RZ, P0 ;  /* 0x000000ff0e0e7207 */ /* 0x000fe40000000000 */
[----:B------:R-:W-:Y:S01]  /*2240*/  LOP3.LUT R13, R13, R2, RZ, 0x3c, !PT ;  /* 0x000000020d0d7212 */ /* 0x000fe200078e3cff */
[----:B------:R-:W-:Y:S06]  /*2250*/  @P2 BRA `(.L_x_35) ;  /* 0xfffffff000982947 */ /* 0x000fec000383ffff */
[----:B------:R-:W-:Y:S01]  /*2260*/  UIADD3 UR4, UPT, UPT, UR4, 0x18, URZ ;  /* 0x0000001804047890 */ /* 0x000fe2000fffe0ff */
[----:B------:R-:W-:-:S03]  /*2270*/  SHF.L.U32 R3, R15, 0x1f, RZ ;  /* 0x0000001f0f037819 */ /* 0x000fc600000006ff */
[----:B------:R-:W-:-:S09]  /*2280*/  ULEA UR5, UR6, UR4, 0x3 ;  /* 0x0000000406057291 */ /* 0x000fd2000f8e18ff */
[----:B------:R-:W1:Y:S02]  /*2290*/  SYNCS.PHASECHK.TRANS64.TRYWAIT P0, [UR5], R3 ;  /* 0x00000003ff0075a7 */ /* 0x000e640008001105 */
[----:B-1----:R-:W-:Y:S05]  /*22a0*/  @!P0 BRA `(.L_x_36) ;  /* 0x00000044007c8947 */ /* 0x002fea0003800000 */
.L_x_99:
[----:B------:R-:W-:-:S04]  /*22b0*/  UIADD3 UR6, UPT, UPT, UR6, 0x1, URZ ;  /* 0x0000000106067890 */ /* 0x000fc8000fffe0ff */
[----:B------:R-:W-:-:S04]  /*22c0*/  UISETP.NE.AND UP0, UPT, UR6, 0x3, UPT ;  /* 0x000000030600788c */ /* 0x000fc8000bf05270 */
[----:B------:R-:W-:Y:S02]  /*22d0*/  USEL UR7, URZ, 0x1, UP0 ;  /* 0x00000001ff077887 */ /* 0x000fe40008000000 */
[----:B------:R-:W-:-:S04]  /*22e0*/  USEL UR6, UR6, URZ, UP0 ;  /* 0x000000ff06067287 */ /* 0x000fc80008000000 */
[----:B------:R-:W-:Y:S01]  /*22f0*/  ULEA UR5, UR6, UR4, 0x3 ;  /* 0x0000000406057291 */ /* 0x000fe2000f8e18ff */
[----:B------:R-:W-:-:S04]  /*2300*/  LOP3.LUT R15, R15, UR7, RZ, 0x3c, !PT ;  /* 0x000000070f0f7c12 */ /* 0x000fc8000f8e3cff */
[----:B-1----:R-:W-:-:S04]  /*2310*/  SHF.L.U32 R3, R15, 0x1f, RZ ;  /* 0x0000001f0f037819 */ /* 0x002fc800000006ff */
[----:B------:R-:W1:Y:S02]  /*2320*/  SYNCS.PHASECHK.TRANS64.TRYWAIT P0, [UR5], R3 ;  /* 0x00000003ff0075a7 */ /* 0x000e640008001105 */
[----:B-1----:R-:W-:Y:S05]  /*2330*/  @!P0 BRA `(.L_x_37) ;  /* 0x0000004400708947 */ /* 0x002fea0003800000 */
.L_x_101:
[----:B------:R-:W-:-:S04]  /*2340*/  UIADD3 UR6, UPT, UPT, UR6, 0x1, URZ ;  /* 0x0000000106067890 */ /* 0x000fc8000fffe0ff */
[----:B------:R-:W-:-:S04]  /*2350*/  UISETP.NE.AND UP0, UPT, UR6, 0x3, UPT ;  /* 0x000000030600788c */ /* 0x000fc8000bf05270 */
[----:B------:R-:W-:Y:S02]  /*2360*/  USEL UR5, URZ, 0x1, UP0 ;  /* 0x00000001ff057887 */ /* 0x000fe40008000000 */
[----:B------:R-:W-:-:S04]  /*2370*/  USEL UR6, UR6, URZ, UP0 ;  /* 0x000000ff06067287 */ /* 0x000fc80008000000 */
[----:B------:R-:W-:Y:S01]  /*2380*/  ULEA UR6, UR6, UR4, 0x3 ;  /* 0x0000000406067291 */ /* 0x000fe2000f8e18ff */
[----:B-1----:R-:W-:-:S04]  /*2390*/  LOP3.LUT R3, R15, UR5, RZ, 0x3c, !PT ;  /* 0x000000050f037c12 */ /* 0x002fc8000f8e3cff */
[----:B------:R-:W-:Y:S01]  /*23a0*/  SHF.L.U32 R3, R3, 0x1f, RZ ;  /* 0x0000001f03037819 */ /* 0x000fe200000006ff */
[----:B----4-:R-:W-:-:S07]  /*23b0*/  IMAD.U32 R0, RZ, RZ, UR6 ;  /* 0x00000006ff007e24 */ /* 0x010fce000f8e00ff */
.L_x_38:
[----:B-1----:R1:W2:Y:S02]  /*23c0*/  SYNCS.PHASECHK.TRANS64.TRYWAIT P0, [R0+URZ], R3 ;  /* 0x00000003000075a7 */ /* 0x0022a400080011ff */
[----:B--2---:R-:W-:Y:S05]  /*23d0*/  @!P0 NANOSLEEP.SYNCS 0x989680 ;  /* 0x009896800000895d */ /* 0x004fea0003900000 */
[----:B------:R-:W2:Y:S02]  /*23e0*/  @!P0 SYNCS.PHASECHK.TRANS64 P0, [R0+URZ], R3 ;  /* 0x00000003000085a7 */ /* 0x000ea400080010ff */
[----:B--2---:R-:W-:Y:S05]  /*23f0*/  @P0 EXIT ;  /* 0x000000000000094d */ /* 0x004fea0003800000 */
[----:B------:R-:W-:Y:S05]  /*2400*/  BRA `(.L_x_38) ;  /* 0xfffffffc00ec7947 */ /* 0x000fea000383ffff */
.L_x_17:
[----:B------:R-:W-:-:S04]  /*2410*/  UISETP.NE.AND UP1, UPT, UR37, URZ, UPT ;  /* 0x000000ff2500728c */ /* 0x000fc8000bf25270 */
[----:B------:R-:W-:-:S09]  /*2420*/  UISETP.NE.OR UP1, UPT, UR8, 0x1, UP1 ;  /* 0x000000010800788c */ /* 0x000fd20008f25670 */
[----:B------:R-:W-:Y:S05]  /*2430*/  BRA.U UP1, `(.L_x_39) ;  /* 0x0000000501487547 */ /* 0x000fea000b800000 */
[----:B------:R-:W-:Y:S01]  /*2440*/  ISETP.NE.AND P2, PT, R2, RZ, PT ;  /* 0x000000ff0200720c */ /* 0x000fe20003f45270 */
[----:B------:R-:W-:Y:S01]  /*2450*/  IMAD.MOV.U32 R12, RZ, RZ, 0x1 ;  /* 0x00000001ff0c7424 */ /* 0x000fe200078e00ff */
[----:B------:R-:W-:Y:S02]  /*2460*/  CS2R R10, SRZ ;  /* 0x00000000000a7805 */ /* 0x000fe4000001ff00 */
[----:B------:R-:W-:Y:S01]  /*2470*/  CS2R R8, SRZ ;  /* 0x0000000000087805 */ /* 0x000fe2000001ff00 */
[----:B------:R-:W-:Y:S01]  /*2480*/  UMOV UR4, 0x400 ;  /* 0x0000040000047882 */ /* 0x000fe20000000000 */
[----:B------:R-:W-:Y:S01]  /*2490*/  UMOV UR6, URZ ;  /* 0x000000ff00067c82 */ /* 0x000fe20008000000 */
[----:B------:R-:W-:-:S12]  /*24a0*/  ULEA UR37, UR37, UR4, 0x18 ;  /* 0x0000000425257291 */ /* 0x000fd8000f8ec0ff */
.L_x_43:
[----:B------:R-:W-:Y:S02]  /*24b0*/  LEA R0, R8, UR37, 0x3 ;  /* 0x0000002508007c11 */ /* 0x000fe4000f8e18ff */
[----:B------:R-:W-:-:S03]  /*24c0*/  SHF.L.U32 R5, R9, 0x1f, RZ ;  /* 0x0000001f09057819 */ /* 0x000fc600000006ff */
[----:B------:R-:W-:Y:S01]  /*24d0*/  VIADD R4, R0, 0xc0 ;  /* 0x000000c000047836 */ /* 0x000fe20000000000 */
[----:B------:R-:W1:Y:S02]  /*24e0*/  SYNCS.PHASECHK.TRANS64.TRYWAIT P0, [R0+URZ+0xb0], R5 ;  /* 0x0000b005000075a7 */ /* 0x000e6400080011ff */
[----:B-1----:R-:W-:Y:S05]  /*24f0*/  @!P0 BRA `(.L_x_40) ;  /* 0x0000004400188947 */ /* 0x002fea0003800000 */
.L_x_102:
[----:B------:R-:W-:Y:S01]  /*2500*/  ULEA UR5, UR6, UR37, 0x3 ;  /* 0x0000002506057291 */ /* 0x000fe2000f8e18ff */
[----:B------:R-:W-:Y:S02]  /*2510*/  PRMT R4, RZ, 0x654, R4 ;  /* 0x00000654ff047816 */ /* 0x000fe40000000004 */
[----:B-1----:R-:W-:Y:S01]  /*2520*/  SHF.L.U32 R5, R12, 0x1f, RZ ;  /* 0x0000001f0c057819 */ /* 0x002fe200000006ff */
[----:B------:R-:W-:Y:S01]  /*2530*/  UIADD3 UR4, UPT, UPT, UR5, 0x50, URZ ;  /* 0x0000005005047890 */ /* 0x000fe2000fffe0ff */
[----:B------:R1:W-:Y:S05]  /*2540*/  SYNCS.ARRIVE.TRANS64.RED.A1T0 RZ, [R4+URZ], RZ ;  /* 0x000000ff04ff79a7 */ /* 0x0003ea00081004ff */
[----:B------:R-:W-:Y:S01]  /*2550*/  IMAD.U32 R7, RZ, RZ, UR4 ;  /* 0x00000004ff077e24 */ /* 0x000fe2000f8e00ff */
[----:B------:R-:W2:Y:S04]  /*2560*/  SYNCS.PHASECHK.TRANS64.TRYWAIT P0, [UR5+0x60], R5 ;  /* 0x00006005ff0075a7 */ /* 0x000ea80008001105 */
[----:B------:R-:W-:Y:S01]  /*2570*/  PRMT R6, R2, 0x654, R7 ;  /* 0x0000065402067816 */ /* 0x000fe20000000007 */
[----:B-1----:R-:W-:Y:S01]  /*2580*/  @!P2 IMAD.MOV.U32 R4, RZ, RZ, 0x10 ;  /* 0x00000010ff04a424 */ /* 0x002fe200078e00ff */
[----:B--2---:R-:W-:Y:S06]  /*2590*/  @!P0 BRA `(.L_x_41) ;  /* 0x0000004400048947 */ /* 0x004fec0003800000 */
.L_x_104:
[----:B------:R-:W-:Y:S01]  /*25a0*/  ULEA UR4, UR6, UR37, 0x4 ;  /* 0x0000002506047291 */ /* 0x000fe2000f8e20ff */
[----:B------:R-:W-:Y:S01]  /*25b0*/  SEL R3, R6, R3, !P2 ;  /* 0x0000000306037207 */ /* 0x000fe20005000000 */
[----:B------:R-:W-:Y:S01]  /*25c0*/  UIADD3 UR5, UPT, UPT, UR5, 0x50, URZ ;  /* 0x0000005005057890 */ /* 0x000fe2000fffe0ff */
[----:B-1----:R-:W-:Y:S01]  /*25d0*/  LEA R0, R11, UR37, 0x3 ;  /* 0x000000250b007c11 */ /* 0x002fe2000f8e18ff */
[----:B------:R-:W-:Y:S01]  /*25e0*/  UIADD3 UR4, UPT, UPT, UR4, 0xe0, URZ ;  /* 0x000000e004047890 */ /* 0x000fe2000fffe0ff */
[----:B------:R-:W-:Y:S01]  /*25f0*/  SHF.L.U32 R5, R10, 0x1f, RZ ;  /* 0x0000001f0a057819 */ /* 0x000fe200000006ff */
[----:B------:R1:W-:Y:S01]  /*2600*/  @!P2 SYNCS.ARRIVE.TRANS64.RED RZ, [R3+URZ], R4 ;  /* 0x0000000403ffa9a7 */ /* 0x0003e200080004ff */
[----:B------:R-:W-:Y:S01]  /*2610*/  UIADD3 UR6, UPT, UPT, UR6, 0x1, URZ ;  /* 0x0000000106067890 */ /* 0x000fe2000fffe0ff */
[----:B------:R-:W-:-:S03]  /*2620*/  VIADD R8, R8, 0x1 ;  /* 0x0000000108087836 */ /* 0x000fc60000000000 */
[----:B------:R-:W-:Y:S02]  /*2630*/  UISETP.NE.AND UP0, UPT, UR6, 0x2, UPT ;  /* 0x000000020600788c */ /* 0x000fe4000bf05270 */
[----:B------:R-:W-:Y:S06]  /*2640*/  UGETNEXTWORKID.BROADCAST [UR4], [UR5] ;  /* 0x00000000040073ca */ /* 0x000fec0008000100 */
[----:B------:R-:W-:Y:S01]  /*2650*/  USEL UR4, URZ, 0x1, UP0 ;  /* 0x00000001ff047887 */ /* 0x000fe20008000000 */
[----:B------:R-:W-:Y:S01]  /*2660*/  ISETP.NE.AND P0, PT, R8, 0x2, PT ;  /* 0x000000020800780c */ /* 0x000fe20003f05270 */
[----:B------:R-:W-:Y:S01]  /*2670*/  USEL UR6, UR6, URZ, UP0 ;  /* 0x000000ff06067287 */ /* 0x000fe20008000000 */
[----:B------:R-:W2:Y:S03]  /*2680*/  SYNCS.PHASECHK.TRANS64.TRYWAIT P1, [R0+URZ+0x50], R5 ;  /* 0x00005005000075a7 */ /* 0x000ea600080211ff */
[----:B------:R-:W-:Y:S01]  /*2690*/  LOP3.LUT R12, R12, UR4, RZ, 0x3c, !PT ;  /* 0x000000040c0c7c12 */ /* 0x000fe2000f8e3cff */
[----:B-12---:R-:W-:Y:S07]  /*26a0*/  @!P1 BRA `(.L_x_42) ;  /* 0x0000004000d89947 */ /* 0x006fee0003800000 */
.L_x_105:
[C---:B------:R-:W-:Y:S01]  /*26b0*/  LEA R4, R11.reuse, UR37, 0x4 ;  /* 0x000000250b047c11 */ /* 0x040fe2000f8e20ff */
[----:B-1----:R-:W-:Y:S01]  /*26c0*/  VIADD R0, R0, 0x60 ;  /* 0x0000006000007836 */ /* 0x002fe20000000000 */
[----:B------:R-:W-:Y:S01]  /*26d0*/  SEL R8, R8, RZ, P0 ;  /* 0x000000ff08087207 */ /* 0x000fe20000000000 */
[----:B------:R-:W-:-:S03]  /*26e0*/  VIADD R11, R11, 0x1 ;  /* 0x000000010b0b7836 */ /* 0x000fc60000000000 */
[----:B------:R-:W1:Y:S01]  /*26f0*/  LDS.128 R4, [R4+0xe0] ;  /* 0x0000e00004047984 */ /* 0x000e620000000c00 */
[----:B------:R-:W-:Y:S02]  /*2700*/  PRMT R0, RZ, 0x654, R0 ;  /* 0x00000654ff007816 */ /* 0x000fe40000000000 */
[C---:B------:R-:W-:Y:S01]  /*2710*/  ISETP.NE.AND P1, PT, R11.reuse, 0x2, PT ;  /* 0x000000020b00780c */ /* 0x040fe20003f25270 */
[----:B------:R-:W-:Y:S01]  /*2720*/  @!PT LDS RZ, [RZ] ;  /* 0x00000000fffff984 */ /* 0x000fe20000000800 */
[----:B------:R-:W-:Y:S01]  /*2730*/  @!PT LDS RZ, [RZ] ;  /* 0x00000000fffff984 */ /* 0x000fe20000000800 */
[----:B------:R-:W-:Y:S01]  /*2740*/  @!PT LDS RZ, [RZ] ;  /* 0x00000000fffff984 */ /* 0x000fe20000000800 */
[----:B------:R-:W-:Y:S01]  /*2750*/  @!PT LDS RZ, [RZ] ;  /* 0x00000000fffff984 */ /* 0x000fe20000000800 */
[----:B------:R2:W-:Y:S06]  /*2760*/  MEMBAR.ALL.CTA ;  /* 0x0000000000007992 */ /* 0x0005ec0000008000 */
[----:B--2---:R-:W2:Y:S01]  /*2770*/  FENCE.VIEW.ASYNC.S ;  /* 0x00000000000073c6 */ /* 0x004ea20000000000 */
[----:B------:R-:W-:Y:S01]  /*2780*/  SEL R11, R11, RZ, P1 ;  /* 0x000000ff0b0b7207 */ /* 0x000fe20000800000 */
[----:B--2---:R2:W-:Y:S01]  /*2790*/  SYNCS.ARRIVE.TRANS64.RED.A1T0 RZ, [R0+URZ], RZ ;  /* 0x000000ff00ff79a7 */ /* 0x0045e200081004ff */
[----:B-1----:R-:W-:-:S02]  /*27a0*/  LOP3.LUT P3, RZ, R6, 0x1, RZ, 0xc0, !PT ;  /* 0x0000000106ff7812 */ /* 0x002fc4000786c0ff */
[----:B------:R-:W-:-:S04]  /*27b0*/  SEL R5, RZ, 0x1, P1 ;  /* 0x00000001ff057807 */ /* 0x000fc80000800000 */
[----:B------:R-:W-:Y:S02]  /*27c0*/  LOP3.LUT R10, R10, R5, RZ, 0x3c, !PT ;  /* 0x000000050a0a7212 */ /* 0x000fe400078e3cff */
[----:B--2---:R-:W-:-:S04]  /*27d0*/  SEL R0, RZ, 0x1, P0 ;  /* 0x00000001ff007807 */ /* 0x004fc80000000000 */
[----:B------:R-:W-:Y:S01]  /*27e0*/  LOP3.LUT R9, R9, R0, RZ, 0x3c, !PT ;  /* 0x0000000009097212 */ /* 0x000fe200078e3cff */
[----:B------:R-:W-:Y:S06]  /*27f0*/  @P3 BRA `(.L_x_43) ;  /* 0xfffffffc002c3947 */ /* 0x000fec000383ffff */
[----:B------:R-:W-:Y:S01]  /*2800*/  ULEA UR5, UR6, UR37, 0x3 ;  /* 0x0000002506057291 */ /* 0x000fe2000f8e18ff */
[----:B------:R-:W-:-:S08]  /*2810*/  SHF.L.U32 R3, R12, 0x1f, RZ ;  /* 0x0000001f0c037819 */ /* 0x000fd000000006ff */
[----:B------:R-:W1:Y:S02]  /*2820*/  SYNCS.PHASECHK.TRANS64 P0, [UR5+0x60], R3 ;  /* 0x00006003ff0075a7 */ /* 0x000e640008001005 */
[----:B-1----:R-:W-:Y:S05]  /*2830*/  @P0 BRA `(.L_x_44) ;  /* 0x0000000000080947 */ /* 0x002fea0003800000 */
[----:B------:R-:W1:Y:S02]  /*2840*/  SYNCS.PHASECHK.TRANS64.TRYWAIT P0, [UR5+0x60], R3 ;  /* 0x00006003ff0075a7 */ /* 0x000e640008001105 */
[----:B-1----:R-:W-:Y:S05]  /*2850*/  @!P0 BRA `(.L_x_45) ;  /* 0x0000004000808947 */ /* 0x002fea0003800000 */
.L_x_44:
[----:B------:R-:W-:-:S04]  /*2860*/  UIADD3 UR4, UPT, UPT, UR6, 0x1, URZ ;  /* 0x0000000106047890 */ /* 0x000fc8000fffe0ff */
[----:B------:R-:W-:-:S04]  /*2870*/  UISETP.NE.AND UP0, UPT, UR4, 0x2, UPT ;  /* 0x000000020400788c */ /* 0x000fc8000bf05270 */
[----:B------:R-:W-:Y:S02]  /*2880*/  USEL UR7, URZ, 0x1, UP0 ;  /* 0x00000001ff077887 */ /* 0x000fe40008000000 */
[----:B------:R-:W-:-:S04]  /*2890*/  USEL UR4, UR4, URZ, UP0 ;  /* 0x000000ff04047287 */ /* 0x000fc80008000000 */
[----:B------:R-:W-:Y:S01]  /*28a0*/  ULEA UR4, UR4, UR37, 0x3 ;  /* 0x0000002504047291 */ /* 0x000fe2000f8e18ff */
[----:B-1----:R-:W-:-:S04]  /*28b0*/  LOP3.LUT R3, R12, UR7, RZ, 0x3c, !PT ;  /* 0x000000070c037c12 */ /* 0x002fc8000f8e3cff */
[----:B------:R-:W-:-:S04]  /*28c0*/  SHF.L.U32 R0, R3, 0x1f, RZ ;  /* 0x0000001f03007819 */ /* 0x000fc800000006ff */
[----:B------:R-:W1:Y:S02]  /*28d0*/  SYNCS.PHASECHK.TRANS64 P0, [UR4+0x60], R0 ;  /* 0x00006000ff0075a7 */ /* 0x000e640008001004 */
[----:B-1----:R-:W-:Y:S05]  /*28e0*/  @P0 EXIT ;  /* 0x000000000000094d */ /* 0x002fea0003800000 */
[----:B------:R-:W-:Y:S02]  /*28f0*/  SHF.L.U32 R3, R3, 0x1f, RZ ;  /* 0x0000001f03037819 */ /* 0x000fe400000006ff */
[----:B------:R-:W-:-:S07]  /*2900*/  MOV R0, UR4 ;  /* 0x0000000400007c02 */ /* 0x000fce0008000f00 */
.L_x_46:
[----:B-1----:R1:W2:Y:S02]  /*2910*/  SYNCS.PHASECHK.TRANS64.TRYWAIT P0, [R0+URZ+0x60], R3 ;  /* 0x00006003000075a7 */ /* 0x0022a400080011ff */
[----:B--2---:R-:W-:Y:S05]  /*2920*/  @!P0 NANOSLEEP.SYNCS 0x989680 ;  /* 0x009896800000895d */ /* 0x004fea0003900000 */
[----:B------:R-:W2:Y:S02]  /*2930*/  @!P0 SYNCS.PHASECHK.TRANS64 P0, [R0+URZ+0x60], R3 ;  /* 0x00006003000085a7 */ /* 0x000ea400080010ff */
[----:B--2---:R-:W-:Y:S05]  /*2940*/  @P0 EXIT ;  /* 0x000000000000094d */ /* 0x004fea0003800000 */
[----:B------:R-:W-:Y:S05]  /*2950*/  BRA `(.L_x_46) ;  /* 0xfffffffc00ec7947 */ /* 0x000fea000383ffff */
.L_x_39:
[----:B------:R-:W-:-:S09]  /*2960*/  UISETP.NE.AND UP1, UPT, UR8, URZ, UPT ;  /* 0x000000ff0800728c */ /* 0x000fd2000bf25270 */
[----:B------:R-:W-:Y:S05]  /*2970*/  BRA.U UP1, `(.L_x_47) ;  /* 0x0000000d01607547 */ /* 0x000fea000b800000 */
[----:B------:R-:W-:Y:S01]  /*2980*/  UMOV UR4, 0x40 ;  /* 0x0000004000047882 */ /* 0x000fe20000000000 */
[----:B------:R-:W-:Y:S01]  /*2990*/  NOP ;  /* 0x0000000000007918 */ /* 0x000fe20000000000 */
[----:B------:R-:W-:Y:S01]  /*29a0*/  ULEA UR4, UR37, UR4, 0x18 ;  /* 0x0000000425047291 */ /* 0x000fe2000f8ec0ff */
[----:B------:R-:W-:Y:S02]  /*29b0*/  UMOV UR5, 0x400 ;  /* 0x0000040000057882 */ /* 0x000fe40000000000 */
[----:B------:R-:W-:-:S06]  /*29c0*/  ULEA UR37, UR37, UR5, 0x18 ;  /* 0x0000000525257291 */ /* 0x000fcc000f8ec0ff */
[----:B------:R-:W1:Y:S02]  /*29d0*/  LDS.U8 R0, [UR4+0x1c] ;  /* 0x00001c04ff007984 */ /* 0x000e640008000000 */
[----:B-1----:R-:W-:-:S13]  /*29e0*/  ISETP.NE.AND P0, PT, R0, RZ, PT ;  /* 0x000000ff0000720c */ /* 0x002fda0003f05270 */
[----:B------:R-:W-:Y:S05]  /*29f0*/  @P0 BRA `(.L_x_48) ;  /* 0x0000000000580947 */ /* 0x000fea0003800000 */
[----:B------:R-:W-:-:S13]  /*2a00*/  ELECT P0, URZ, PT ;  /* 0x0000000000ff782f */ /* 0x000fda0003800000 */
[----:B------:R-:W-:Y:S05]  /*2a10*/  @!P0 BRA `(.L_x_49) ;  /* 0x0000000000608947 */ /* 0x000fea0003800000 */
[----:B------:R-:W-:Y:S01]  /*2a20*/  UMOV UR5, 0x10 ;  /* 0x0000001000057882 */ /* 0x000fe20000000000 */
[----:B------:R-:W-:Y:S01]  /*2a30*/  HFMA2 R0, -RZ, RZ, 0, 5.9604644775390625e-08 ;  /* 0x00000001ff007431 */ /* 0x000fe200000001ff */
[----:B------:R-:W-:-:S03]  /*2a40*/  MOV R2, 0xffff ;  /* 0x0000ffff00027802 */ /* 0x000fc60000000f00 */
[----:B------:R-:W-:Y:S04]  /*2a50*/  DEPBAR.LE SB1, 0x36 ;  /* 0x00009d800000791a */ /* 0x000fe80000000000 */
[----:B------:R-:W1:Y:S02]  /*2a60*/  UTCATOMSWS.FIND_AND_SET.ALIGN UP0, UR5, UR5 ;  /* 0x00000005000575e3 */ /* 0x000e640008000800 */
[----:B-1----:R-:W-:Y:S01]  /*2a70*/  MOV R3, UR5 ;  /* 0x0000000500037c02 */ /* 0x002fe20008000f00 */
[----:B------:R-:W-:Y:S06]  /*2a80*/  BRA.U UP0, `(.L_x_50) ;  /* 0x0000000100187547 */ /* 0x000fec000b800000 */
.L_x_51:
[----:B------:R-:W-:Y:S05]  /*2a90*/  NANOSLEEP 0x64 ;  /* 0x000000640000795d */ /* 0x000fea0003800000 */
[----:B------:R-:W-:-:S05]  /*2aa0*/  UMOV UR5, 0x10 ;  /* 0x0000001000057882 */ /* 0x000fca0000000000 */
[----:B------:R-:W-:Y:S04]  /*2ab0*/  DEPBAR.LE SB1, 0x36 ;  /* 0x00009d800000791a */ /* 0x000fe80000000000 */
[----:B------:R-:W1:Y:S02]  /*2ac0*/  UTCATOMSWS.FIND_AND_SET.ALIGN UP0, UR5, UR5 ;  /* 0x00000005000575e3 */ /* 0x000e640008000800 */
[----:B-1----:R-:W-:Y:S01]  /*2ad0*/  MOV R3, UR5 ;  /* 0x0000000500037c02 */ /* 0x002fe20008000f00 */
[----:B------:R-:W-:Y:S05]  /*2ae0*/  BRA.U !UP0, `(.L_x_51) ;  /* 0xfffffffd08e87547 */ /* 0x000fea000b83ffff */
.L_x_50:
[-C--:B------:R-:W-:Y:S02]  /*2af0*/  SHF.L.U32 R2, R2, R3.reuse, RZ ;  /* 0x0000000302027219 */ /* 0x080fe400000006ff */
[----:B------:R-:W-:Y:S01]  /*2b00*/  SHF.L.U32 R0, R0, R3, RZ ;  /* 0x0000000300007219 */ /* 0x000fe200000006ff */
[----:B------:R-:W-:Y:S02]  /*2b10*/  IMAD.SHL.U32 R3, R3, 0x20, RZ ;  /* 0x0000002003037824 */ /* 0x000fe400078e00ff */
[----:B------:R1:W-:Y:S04]  /*2b20*/  ATOMS.OR RZ, [UR4+0x14], R2 ;  /* 0x00001402ffff798c */ /* 0x0003e8000b000004 */
[----:B------:R1:W-:Y:S04]  /*2b30*/  ATOMS.OR RZ, [UR4+0x18], R0 ;  /* 0x00001800ffff798c */ /* 0x0003e8000b000004 */
[----:B------:R1:W-:Y:S01]  /*2b40*/  STS [UR37+0x100], R3 ;  /* 0x00010003ff007988 */ /* 0x0003e20008000825 */
[----:B------:R-:W-:Y:S05]  /*2b50*/  BRA `(.L_x_49) ;  /* 0x0000000000107947 */ /* 0x000fea0003800000 */
.L_x_48:
[----:B------:R-:W-:Y:S02]  /*2b60*/  MOV R0, 0xffffffff ;  /* 0xffffffff00007802 */ /* 0x000fe40000000f00 */
[----:B------:R-:W-:-:S03]  /*2b70*/  MOV R2, 0x2ba0 ;  /* 0x00002ba000027802 */ /* 0x000fc60000000f00 */
[----:B------:R1:W-:Y:S04]  /*2b80*/  STS [UR37+0x100], R0 ;  /* 0x00010000ff007988 */ /* 0x0003e80008000825 */
[----:B-1-3-5:R-:W-:Y:S05]  /*2b90*/  CALL.REL.NOINC `($__internal_1_$__cuda_sm10x_tcgen05_guardrail_trap_phase_invalid_during_alloc) ;  /* 0x0000004000fc7944 */ /* 0x02afea0003c00000 */
.L_x_49:
[----:B------:R-:W-:Y:S05]  /*2ba0*/  WARPSYNC.ALL ;  /* 0x0000000000007948 */ /* 0x000fea0003800000 */
[----:B------:R-:W2:Y:S01]  /*2bb0*/  S2UR UR6, SR_CgaCtaId ;  /* 0x00000000000679c3 */ /* 0x000ea20000008800 */
[----:B------:R-:W-:Y:S01]  /*2bc0*/  UMOV UR4, 0x400 ;  /* 0x0000040000047882 */ /* 0x000fe20000000000 */
[----:B------:R-:W-:-:S06]  /*2bd0*/  NOP ;  /* 0x0000000000007918 */ /* 0x000fcc0000000000 */
[----:B------:R-:W-:Y:S06]  /*2be0*/  BAR.ARV 0x6, 0xa0 ;  /* 0x0182800000007b1d */ /* 0x000fec0000002000 */
[----:B------:R-:W4:Y:S01]  /*2bf0*/  LDCU UR7, c[0x0][0x38c] ;  /* 0x00007180ff0777ac */ /* 0x000f220008000800 */
[----:B------:R-:W-:Y:S01]  /*2c00*/  IMAD.MOV.U32 R11, RZ, RZ, 0x1 ;  /* 0x00000001ff0b7424 */ /* 0x000fe200078e00ff */
[----:B------:R-:W-:Y:S01]  /*2c10*/  CS2R R8, SRZ ;  /* 0x0000000000087805 */ /* 0x000fe2000001ff00 */
[----:B------:R-:W-:Y:S01]  /*2c20*/  IMAD.MOV.U32 R10, RZ, RZ, RZ ;  /* 0x000000ffff0a7224 */ /* 0x000fe200078e00ff */
[----:B------:R-:W-:Y:S01]  /*2c30*/  UMOV UR18, URZ ;  /* 0x000000ff00127c82 */ /* 0x000fe20008000000 */
[----:B------:R-:W-:Y:S01]  /*2c40*/  UMOV UR17, URZ ;  /* 0x000000ff00117c82 */ /* 0x000fe20008000000 */
[----:B------:R-:W-:Y:S01]  /*2c50*/  UMOV UR20, 0x0 ;  /* 0x0000000000147882 */ /* 0x000fe20000000000 */
[----:B------:R-:W-:Y:S01]  /*2c60*/  UMOV UR21, 0x8100010 ;  /* 0x0810001000157882 */ /* 0x000fe20000000000 */
[----:B--2---:R-:W-:Y:S01]  /*2c70*/  ULEA UR6, UR6, UR4, 0x18 ;  /* 0x0000000406067291 */ /* 0x004fe2000f8ec0ff */
[----:B------:R-:W2:Y:S03]  /*2c80*/  LDCU UR4, c[0x0][0x38c] ;  /* 0x00007180ff0477ac */ /* 0x000ea60008000800 */
[----:B------:R-:W-:-:S02]  /*2c90*/  UIADD3 UR11, UPT, UPT, UR6, 0x4400, URZ ;  /* 0x00004400060b7890 */ /* 0x000fc4000fffe0ff */
[----:B----4-:R-:W-:-:S03]  /*2ca0*/  UIADD3 UR7, UPT, UPT, UR7, 0x1f, URZ ;  /* 0x0000001f07077890 */ /* 0x010fc6000fffe0ff */
[----:B-1----:R-:W1:Y:S01]  /*2cb0*/  LDS R0, [UR6+0x100] ;  /* 0x00010006ff007984 */ /* 0x002e620008000800 */
[----:B------:R-:W-:Y:S02]  /*2cc0*/  UIADD3 UR12, UPT, UPT, UR6, 0x7400, URZ ;  /* 0x00007400060c7890 */ /* 0x000fe4000fffe0ff */
[----:B------:R-:W-:Y:S02]  /*2cd0*/  USHF.R.S32.HI UR5, URZ, 0x1f, UR7 ;  /* 0x0000001fff057899 */ /* 0x000fe40008011407 */
[----:B------:R-:W-:Y:S02]  /*2ce0*/  USHF.R.U32.HI UR11, URZ, 0x4, UR11 ;  /* 0x00000004ff0b7899 */ /* 0x000fe4000801160b */
[----:B------:R-:W-:Y:S02]  /*2cf0*/  ULEA.HI UR5, UR5, UR7, URZ, 0x5 ;  /* 0x0000000705057291 */ /* 0x000fe4000f8f28ff */
[----:B------:R-:W-:Y:S02]  /*2d00*/  USHF.R.U32.HI UR12, URZ, 0x4, UR12 ;  /* 0x00000004ff0c7899 */ /* 0x000fe4000801160c */
[----:B------:R-:W-:-:S02]  /*2d10*/  USHF.R.S32.HI UR5, URZ, 0x5, UR5 ;  /* 0x00000005ff057899 */ /* 0x000fc40008011405 */
[----:B------:R-:W-:Y:S02]  /*2d20*/  ULOP3.LUT UR11, UR11, 0x3fff, URZ, 0xc0, !UPT ;  /* 0x00003fff0b0b7892 */ /* 0x000fe4000f8ec0ff */
[----:B------:R-:W-:Y:S02]  /*2d30*/  UISETP.LT.AND UP0, UPT, UR5, 0x1, UPT ;  /* 0x000000010500788c */ /* 0x000fe4000bf01270 */
[----:B------:R-:W-:Y:S02]  /*2d40*/  ULOP3.LUT UR12, UR12, 0x3fff, URZ, 0xc0, !UPT ;  /* 0x00003fff0c0c7892 */ /* 0x000fe4000f8ec0ff */
[----:B------:R-:W-:Y:S02]  /*2d50*/  USEL UR10, UR5, 0x1, !UP0 ;  /* 0x00000001050a7887 */ /* 0x000fe4000c000000 */
[----:B------:R-:W-:Y:S02]  /*2d60*/  ULOP3.LUT UR11, UR11, 0x10000, URZ, 0xfc, !UPT ;  /* 0x000100000b0b7892 */ /* 0x000fe4000f8efcff */
[----:B------:R-:W-:-:S02]  /*2d70*/  ULOP3.LUT UR12, UR12, 0x10000, URZ, 0xfc, !UPT ;  /* 0x000100000c0c7892 */ /* 0x000fc4000f8efcff */
[----:B------:R-:W-:Y:S02]  /*2d80*/  UIADD3 UR10, UPT, UPT, -UR10, URZ, URZ ;  /* 0x000000ff0a0a7290 */ /* 0x000fe4000fffe1ff */
[----:B--2---:R-:W-:Y:S01]  /*2d90*/  UISETP.GE.AND UP3, UPT, UR4, 0x1, UPT ;  /* 0x000000010400788c */ /* 0x004fe2000bf66270 */
[----:B-1----:R-:W-:-:S15]  /*2da0*/  R2UR UR19, R0 ;  /* 0x00000000001372ca */ /* 0x002fde00000e0000 */
.L_x_58:
[----:B------:R-:W-:Y:S02]  /*2db0*/  LEA R0, R10, UR6, 0x3 ;  /* 0x000000060a007c11 */ /* 0x000fe4000f8e18ff */
[----:B------:R-:W-:Y:S02]  /*2dc0*/  SHF.L.U32 R5, R9, 0x1f, RZ ;  /* 0x0000001f09057819 */ /* 0x000fe400000006ff */
[----:B------:R-:W-:Y:S01]  /*2dd0*/  PLOP3.LUT P0, PT, PT, PT, UP3, 0x80, 0x8 ;  /* 0x000000000008781c */ /* 0x000fe20003f0f038 */
[----:B------:R-:W-:Y:S01]  /*2de0*/  VIADD R3, R0, 0x60 ;  /* 0x0000006000037836 */ /* 0x000fe20000000000 */
[----:B-1----:R-:W1:Y:S02]  /*2df0*/  SYNCS.PHASECHK.TRANS64.TRYWAIT P1, [R0+URZ+0x50], R5 ;  /* 0x00005005000075a7 */ /* 0x002e6400080211ff */
[----:B-1--4-:R-:W-:Y:S09]  /*2e00*/  @!P1 BRA `(.L_x_52) ;  /* 0x0000003c002c9947 */ /* 0x012ff20003800000 */
.L_x_107:
[----:B------:R-:W-:Y:S01]  /*2e10*/  LEA R4, R10, UR6, 0x4 ;  /* 0x000000060a047c11 */ /* 0x000fe2000f8e20ff */
[----:B------:R-:W-:Y:S01]  /*2e20*/  @UP3 ULEA UR4, UR17, UR6, 0x3 ;  /* 0x0000000611043291 */ /* 0x000fe2000f8e18ff */
[----:B------:R-:W-:Y:S01]  /*2e30*/  PLOP3.LUT P2, PT, PT, PT, PT, 0x80, 0x8 ;  /* 0x000000000008781c */ /* 0x000fe20003f4f070 */
[----:B------:R-:W-:Y:S01]  /*2e40*/  ULEA UR9, UR18, UR6, 0x3 ;  /* 0x0000000612097291 */ /* 0x000fe2000f8e18ff */
[----:B------:R-:W-:Y:S02]  /*2e50*/  PRMT R3, RZ, 0x654, R3 ;  /* 0x00000654ff037816 */ /* 0x000fe40000000003 */
[----:B-1----:R-:W1:Y:S01]  /*2e60*/  LDS.128 R4, [R4+0xe0] ;  /* 0x0000e00004047984 */ /* 0x002e620000000c00 */
[----:B------:R-:W-:Y:S02]  /*2e70*/  @P0 SHF.L.U32 R2, R8, 0x1f, RZ ;  /* 0x0000001f08020819 */ /* 0x000fe400000006ff */
[----:B------:R-:W-:Y:S01]  /*2e80*/  SHF.L.U32 R0, R11, 0x1f, RZ ;  /* 0x0000001f0b007819 */ /* 0x000fe200000006ff */
[----:B------:R-:W-:Y:S01]  /*2e90*/  @!PT LDS RZ, [RZ] ;  /* 0x00000000fffff984 */ /* 0x000fe20000000800 */
[----:B------:R-:W-:Y:S01]  /*2ea0*/  @!PT LDS RZ, [RZ] ;  /* 0x00000000fffff984 */ /* 0x000fe20000000800 */
[----:B------:R-:W-:Y:S01]  /*2eb0*/  @!PT LDS RZ, [RZ] ;  /* 0x00000000fffff984 */ /* 0x000fe20000000800 */
[----:B------:R-:W-:Y:S01]  /*2ec0*/  @!PT LDS RZ, [RZ] ;  /* 0x00000000fffff984 */ /* 0x000fe20000000800 */
[----:B------:R2:W-:Y:S06]  /*2ed0*/  MEMBAR.ALL.CTA ;  /* 0x0000000000007992 */ /* 0x0005ec0000008000 */
[----:B--2---:R-:W2:Y:S02]  /*2ee0*/  FENCE.VIEW.ASYNC.S ;  /* 0x00000000000073c6 */ /* 0x004ea40000000000 */
[----:B--2---:R2:W-:Y:S01]  /*2ef0*/  SYNCS.ARRIVE.TRANS64.RED.A1T0 RZ, [R3+URZ], RZ ;  /* 0x000000ff03ff79a7 */ /* 0x0045e200081004ff */
[----:B------:R2:W4:Y:S01]  /*2f00*/  @P0 SYNCS.PHASECHK.TRANS64.TRYWAIT P2, [UR4], R2 ;  /* 0x00000002ff0005a7 */ /* 0x0005220008041104 */
[----:B-1----:R-:W-:Y:S01]  /*2f10*/  LOP3.LUT P1, RZ, R6, 0x1, RZ, 0xc0, !PT ;  /* 0x0000000106ff7812 */ /* 0x002fe2000782c0ff */
[----:B------:R-:W1:Y:S02]  /*2f20*/  SYNCS.PHASECHK.TRANS64.TRYWAIT P0, [UR9+0x90], R0 ;  /* 0x00009000ff0075a7 */ /* 0x000e640008001109 */
[----:B-12-4-:R-:W-:Y:S10]  /*2f30*/  @!P0 BRA `(.L_x_53) ;  /* 0x0000003800f48947 */ /* 0x016ff40003800000 */
.L_x_109:
[----:B------:R-:W-:Y:S01]  /*2f40*/  IADD3 R10, PT, PT, R10, 0x1, RZ ;  /* 0x000000010a0a7810 */ /* 0x000fe20007ffe0ff */
[----:B------:R-:W-:Y:S06]  /*2f50*/  BRA.U !UP3, `(.L_x_54) ;  /* 0x000000010b887547 */ /* 0x000fec000b800000 */
[----:B------:R-:W-:Y:S02]  /*2f60*/  ULEA UR8, UR18, UR19, 0x6 ;  /* 0x0000001312087291 */ /* 0x000fe4000f8e30ff */
[----:B------:R-:W-:Y:S01]  /*2f70*/  UPLOP3.LUT UP4, UPT, UPT, UPT, UPT, 0x40, 0x4 ;  /* 0x000000000004789c */ /* 0x000fe20003f8e870 */
[----:B------:R-:W-:Y:S01]  /*2f80*/  UMOV UR16, UR10 ;  /* 0x0000000a00107c82 */ /* 0x000fe20008000000 */
[----:B------:R-:W-:Y:S01]  /*2f90*/  UMOV UR15, UR5 ;  /* 0x00000005000f7c82 */ /* 0x000fe20008000000 */
[----:B------:R-:W-:-:S08]  /*2fa0*/  UMOV UR14, UR17 ;  /* 0x00000011000e7c82 */ /* 0x000fd00008000000 */
.L_x_57:
[----:B------:R-:W-:Y:S02]  /*2fb0*/  UIADD3 UR16, UPT, UPT, UR16, 0x1, URZ ;  /* 0x0000000110107890 */ /* 0x000fe4000fffe0ff */
[----:B--2---:R-:W-:Y:S02]  /*2fc0*/  ULEA UR7, UR14, UR6, 0x3 ;  /* 0x000000060e077291 */ /* 0x004fe4000f8e18ff */
[----:B------:R-:W-:Y:S01]  /*2fd0*/  UISETP.NE.AND UP0, UPT, UR16, URZ, UPT ;  /* 0x000000ff1000728c */ /* 0x000fe2000bf05270 */
[----:B----4-:R-:W-:Y:S10]  /*2fe0*/  @P2 BRA `(.L_x_55) ;  /* 0x00000000000c2947 */ /* 0x010ff40003800000 */
[----:B-1----:R-:W-:Y:S04]  /*2ff0*/  SHF.L.U32 R3, R8, 0x1f, RZ ;  /* 0x0000001f08037819 */ /* 0x002fe800000006ff */
[----:B------:R-:W1:Y:S02]  /*3000*/  SYNCS.PHASECHK.TRANS64.TRYWAIT P0, [UR7], R3 ;  /* 0x00000003ff0075a7 */ /* 0x000e640008001107 */
[----:B-1----:R-:W-:Y:S05]  /*3010*/  @!P0 BRA `(.L_x_56) ;  /* 0x0000003800d48947 */ /* 0x002fea0003800000 */
.L_x_55:
[----:B------:R-:W-:Y:S01]  /*3020*/  UISETP.NE.AND UP1, UPT, UR15, 0x1, UPT ;  /* 0x000000010f00788c */ /* 0x000fe2000bf25270 */
[----:B------:R-:W-:Y:S01]  /*3030*/  PLOP3.LUT P2, PT, PT, PT, PT, 0x80, 0x8 ;  /* 0x000000000008781c */ /* 0x000fe20003f4f070 */
[----:B------:R-:W-:Y:S02]  /*3040*/  UIADD3 UR17, UPT, UPT, UR14, 0x1, URZ ;  /* 0x000000010e117890 */ /* 0x000fe4000fffe0ff */
[----:B------:R-:W-:Y:S02]  /*3050*/  ULEA UR22, UR14, UR12, 0x7 ;  /* 0x0000000c0e167291 */ /* 0x000fe4000f8e38ff */
[----:B------:R-:W-:Y:S01]  /*3060*/  UISETP.NE.AND UP2, UPT, UR17, 0x3, UPT ;  /* 0x000000031100788c */ /* 0x000fe2000bf45270 */
[----:B------:R-:W-:Y:S01]  /*3070*/  PLOP3.LUT P0, PT, PT, PT, UP1, 0x80, 0x8 ;  /* 0x000000000008781c */ /* 0x000fe20003f0f018 */
[----:B------:R-:W-:Y:S02]  /*3080*/  ULEA UR24, UR14, UR11, 0x8 ;  /* 0x0000000b0e187291 */ /* 0x000fe4000f8e40ff */
[----:B------:R-:W-:Y:S02]  /*3090*/  USEL UR13, URZ, 0x1, UP2 ;  /* 0x00000001ff0d7887 */ /* 0x000fe40009000000 */
[----:B------:R-:W-:Y:S02]  /*30a0*/  USEL UR17, UR17, URZ, UP2 ;  /* 0x000000ff11117287 */ /* 0x000fe40009000000 */
[----:B------:R-:W-:Y:S02]  /*30b0*/  UIADD3 UR7, UPT, UPT, UR7, 0x18, URZ ;  /* 0x0000001807077890 */ /* 0x000fe4000fffe0ff */
[----:B------:R-:W-:Y:S01]  /*30c0*/  @UP1 ULEA UR4, UR17, UR6, 0x3 ;  /* 0x0000000611041291 */ /* 0x000fe2000f8e18ff */
[----:B------:R-:W-:Y:S01]  /*30d0*/  LOP3.LUT R8, R8, UR13, RZ, 0x3c, !PT ;  /* 0x0000000d08087c12 */ /* 0x000fe2000f8e3cff */
[----:B------:R-:W-:Y:S01]  /*30e0*/  UMOV UR23, 0xc0004010 ;  /* 0xc000401000177882 */ /* 0x000fe20000000000 */
[----:B------:R-:W-:Y:S01]  /*30f0*/  UMOV UR25, 0xc0004010 ;  /* 0xc000401000197882 */ /* 0x000fe20000000000 */
[----:B------:R-:W-:Y:S01]  /*3100*/  UIADD3 UR15, UPT, UPT, UR15, -0x1, URZ ;  /* 0xffffffff0f0f7890 */ /* 0x000fe2000fffe0ff */
[----:B-1----:R-:W-:Y:S01]  /*3110*/  @P0 SHF.L.U32 R0, R8, 0x1f, RZ ;  /* 0x0000001f08000819 */ /* 0x002fe200000006ff */
[----:B------:R-:W-:Y:S03]  /*3120*/  UMOV UR14, UR17 ;  /* 0x00000011000e7c82 */ /* 0x000fe60008000000 */
[----:B------:R2:W4:Y:S01]  /*3130*/  @P0 SYNCS.PHASECHK.TRANS64.TRYWAIT P2, [UR4], R0 ;  /* 0x00000000ff0005a7 */ /* 0x0005220008041104 */
[----:B------:R2:W-:Y:S01]  /*3140*/  UTCQMMA gdesc[UR24], gdesc[UR22], tmem[UR8], tmem[UR20], idesc[UR21], UP4 ;  /* 0x00ff1416180075ea */ /* 0x0005e2000a000308 */
[----:B------:R-:W-:Y:S01]  /*3150*/  UPLOP3.LUT UP4, UPT, UPT, UPT, UPT, 0x80, 0x8 ;  /* 0x000000000008789c */ /* 0x000fe20003f8f070 */
[----:B------:R2:W-:Y:S01]  /*3160*/  UTCBAR [UR7], URZ ;  /* 0x000000ff070073e9 */ /* 0x0005e200080000ff */
[----:B------:R-:W-:Y:S09]  /*3170*/  BRA.U UP0, `(.L_x_57) ;  /* 0xfffffffd008c7547 */ /* 0x000ff2000b83ffff */
.L_x_54:
[----:B------:R-:W-:Y:S01]  /*3180*/  UIADD3 UR18, UPT, UPT, UR18, 0x1, URZ ;  /* 0x0000000112127890 */ /* 0x000fe2000fffe0ff */
[C---:B------:R-:W-:Y:S01]  /*3190*/  ISETP.NE.AND P0, PT, R10.reuse, 0x2, PT ;  /* 0x000000020a00780c */ /* 0x040fe20003f05270 */
[----:B------:R-:W-:Y:S02]  /*31a0*/  UIADD3 UR9, UPT, UPT, UR9, 0x70, URZ ;  /* 0x0000007009097890 */ /* 0x000fe4000fffe0ff */
[----:B------:R-:W-:Y:S01]  /*31b0*/  UISETP.NE.AND UP0, UPT, UR18, 0x4, UPT ;  /* 0x000000041200788c */ /* 0x000fe2000bf05270 */
[----:B-12---:R-:W-:Y:S02]  /*31c0*/  SEL R0, RZ, 0x1, P0 ;  /* 0x00000001ff007807 */ /* 0x006fe40000000000 */
[----:B------:R-:W-:Y:S01]  /*31d0*/  SEL R10, R10, RZ, P0 ;  /* 0x000000ff0a0a7207 */ /* 0x000fe20000000000 */
[----:B------:R-:W-:Y:S01]  /*31e0*/  USEL UR4, URZ, 0x1, UP0 ;  /* 0x00000001ff047887 */ /* 0x000fe20008000000 */
[----:B------:R-:W-:Y:S01]  /*31f0*/  LOP3.LUT R9, R9, R0, RZ, 0x3c, !PT ;  /* 0x0000000009097212 */ /* 0x000fe200078e3cff */
[----:B------:R-:W-:Y:S01]  /*3200*/  USEL UR18, UR18, URZ, UP0 ;  /* 0x000000ff12127287 */ /* 0x000fe20008000000 */
[----:B------:R1:W-:Y:S03]  /*3210*/  UTCBAR [UR9], URZ ;  /* 0x000000ff090073e9 */ /* 0x0003e600080000ff */
[----:B------:R-:W-:Y:S01]  /*3220*/  LOP3.LUT R11, R11, UR4, RZ, 0x3c, !PT ;  /* 0x000000040b0b7c12 */ /* 0x000fe2000f8e3cff */
[----:B------:R-:W-:Y:S07]  /*3230*/  @P1 BRA `(.L_x_58) ;  /* 0xfffffff800dc1947 */ /* 0x000fee000383ffff */
[----:B------:R-:W2:Y:S01]  /*3240*/  S2UR UR4, SR_CgaCtaId ;  /* 0x00000000000479c3 */ /* 0x000ea20000008800 */
[----:B------:R-:W-:Y:S01]  /*3250*/  ELECT P0, URZ, PT ;  /* 0x0000000000ff782f */ /* 0x000fe20003800000 */
[----:B------:R-:W-:Y:S01]  /*3260*/  IMAD.MOV.U32 R0, RZ, RZ, 0x1 ;  /* 0x00000001ff007424 */ /* 0x000fe200078e00ff */
[----:B------:R-:W-:Y:S01]  /*3270*/  UIADD3 UR6, UPT, UPT, UR6, 0x90, URZ ;  /* 0x0000009006067890 */ /* 0x000fe2000fffe0ff */
[----:B------:R-:W-:Y:S01]  /*3280*/  SHF.L.U32 R3, R11, 0x1f, RZ ;  /* 0x0000001f0b037819 */ /* 0x000fe200000006ff */
[----:B------:R-:W-:-:S03]  /*3290*/  UMOV UR5, 0x40 ;  /* 0x0000004000057882 */ /* 0x000fc60000000000 */
[----:B------:R-:W-:Y:S01]  /*32a0*/  UVIRTCOUNT.DEALLOC.SMPOOL 0x80 ;  /* 0x000000800000784c */ /* 0x000fe20000000000 */
[----:B--2---:R-:W-:Y:S02]  /*32b0*/  ULEA UR4, UR4, UR5, 0x18 ;  /* 0x0000000504047291 */ /* 0x004fe4000f8ec0ff */
[----:B------:R-:W-:-:S07]  /*32c0*/  ULEA UR5, UR18, UR6, 0x3 ;  /* 0x0000000612057291 */ /* 0x000fce000f8e18ff */
[----:B------:R2:W-:Y:S02]  /*32d0*/  @P0 STS.U8 [UR4+0x1c], R0 ;  /* 0x00001c00ff000988 */ /* 0x0005e40008000004 */
[----:B------:R-:W3:Y:S02]  /*32e0*/  SYNCS.PHASECHK.TRANS64.TRYWAIT P0, [UR5], R3 ;  /* 0x00000003ff0075a7 */ /* 0x000ee40008001105 */
[----:B--23--:R-:W-:Y:S05]  /*32f0*/  @!P0 BRA `(.L_x_59) ;  /* 0x0000003800348947 */ /* 0x00cfea0003800000 */
.L_x_112:
[----:B------:R-:W-:-:S04]  /*3300*/  UIADD3 UR7, UPT, UPT, UR18, 0x1, URZ ;  /* 0x0000000112077890 */ /* 0x000fc8000fffe0ff */
[----:B------:R-:W-:-:S04]  /*3310*/  UISETP.NE.AND UP0, UPT, UR7, 0x4, UPT ;  /* 0x000000040700788c */ /* 0x000fc8000bf05270 */
[----:B------:R-:W-:Y:S02]  /*3320*/  USEL UR8, URZ, 0x1, UP0 ;  /* 0x00000001ff087887 */ /* 0x000fe40008000000 */
[----:B------:R-:W-:-:S04]  /*3330*/  USEL UR7, UR7, URZ, UP0 ;  /* 0x000000ff07077287 */ /* 0x000fc80008000000 */
[----:B------:R-:W-:Y:S01]  /*3340*/  ULEA UR5, UR7, UR6, 0x3 ;  /* 0x0000000607057291 */ /* 0x000fe2000f8e18ff */
[----:B------:R-:W-:-:S04]  /*3350*/  LOP3.LUT R2, R11, UR8, RZ, 0x3c, !PT ;  /* 0x000000080b027c12 */ /* 0x000fc8000f8e3cff */
[----:B--2---:R-:W-:-:S04]  /*3360*/  SHF.L.U32 R3, R2, 0x1f, RZ ;  /* 0x0000001f02037819 */ /* 0x004fc800000006ff */
[----:B------:R-:W2:Y:S02]  /*3370*/  SYNCS.PHASECHK.TRANS64.TRYWAIT P0, [UR5], R3 ;  /* 0x00000003ff0075a7 */ /* 0x000ea40008001105 */
[----:B--2---:R-:W-:Y:S05]  /*3380*/  @!P0 BRA `(.L_x_60) ;  /* 0x0000003800288947 */ /* 0x004fea0003800000 */
.L_x_114:
        /* <DEDUP_REMOVED lines=9> */
.L_x_116:
[----:B------:R-:W-:-:S04]  /*3420*/  UIADD3 UR7, UPT, UPT, UR7, 0x1, URZ ;  /* 0x0000000107077890 */ /* 0x000fc8000fffe0ff */
[----:B------:R-:W-:-:S04]  /*3430*/  UISETP.NE.AND UP0, UPT, UR7, 0x4, UPT ;  /* 0x000000040700788c */ /* 0x000fc8000bf05270 */
[----:B------:R-:W-:Y:S02]  /*3440*/  USEL UR5, URZ, 0x1, UP0 ;  /* 0x00000001ff057887 */ /* 0x000fe40008000000 */
[----:B------:R-:W-:-:S04]  /*3450*/  USEL UR7, UR7, URZ, UP0 ;  /* 0x000000ff07077287 */ /* 0x000fc80008000000 */
[----:B------:R-:W-:Y:S01]  /*3460*/  ULEA UR7, UR7, UR6, 0x3 ;  /* 0x0000000607077291 */ /* 0x000fe2000f8e18ff */
[----:B--2---:R-:W-:-:S04]  /*3470*/  LOP3.LUT R3, R2, UR5, RZ, 0x3c, !PT ;  /* 0x0000000502037c12 */ /* 0x004fc8000f8e3cff */
[----:B------:R-:W-:-:S04]  /*3480*/  SHF.L.U32 R3, R3, 0x1f, RZ ;  /* 0x0000001f03037819 */ /* 0x000fc800000006ff */
[----:B------:R-:W2:Y:S02]  /*3490*/  SYNCS.PHASECHK.TRANS64.TRYWAIT P0, [UR7], R3 ;  /* 0x00000003ff0075a7 */ /* 0x000ea40008001107 */
[----:B--2---:R-:W-:Y:S05]  /*34a0*/  @!P0 BRA `(.L_x_62) ;  /* 0x0000003800108947 */ /* 0x004fea0003800000 */
.L_x_118:
[----:B------:R-:W-:Y:S01]  /*34b0*/  NOP ;  /* 0x0000000000007918 */ /* 0x000fe20000000000 */
[----:B--2---:R-:W2:Y:S01]  /*34c0*/  LDS R0, [UR4+0x14] ;  /* 0x00001404ff007984 */ /* 0x004ea20008000800 */
[----:B------:R-:W-:Y:S01]  /*34d0*/  ULOP3.LUT UR6, UR19, 0xffff, URZ, 0xc0, !UPT ;  /* 0x0000ffff13067892 */ /* 0x000fe2000f8ec0ff */
[----:B------:R-:W-:Y:S01]  /*34e0*/  UMOV UR8, 0xffff ;  /* 0x0000ffff00087882 */ /* 0x000fe20000000000 */
[----:B------:R-:W-:Y:S02]  /*34f0*/  UMOV UR5, 0x1 ;  /* 0x0000000100057882 */ /* 0x000fe40000000000 */
[----:B------:R-:W-:-:S04]  /*3500*/  USHF.R.U32.HI UR6, URZ, 0x5, UR6 ;  /* 0x00000005ff067899 */ /* 0x000fc80008011606 */
[----:B------:R-:W-:Y:S02]  /*3510*/  USHF.L.U32 UR8, UR8, UR6, URZ ;  /* 0x0000000608087299 */ /* 0x000fe400080006ff */
[----:B------:R-:W-:-:S04]  /*3520*/  USHF.L.U32 UR5, UR5, UR6, URZ ;  /* 0x0000000605057299 */ /* 0x000fc800080006ff */
[----:B--2---:R-:W-:-:S04]  /*3530*/  LOP3.LUT R0, R0, UR8, RZ, 0xc0, !PT ;  /* 0x0000000800007c12 */ /* 0x004fc8000f8ec0ff */
[----:B------:R-:W-:-:S13]  /*3540*/  ISETP.NE.AND P0, PT, R0, UR8, PT ;  /* 0x0000000800007c0c */ /* 0x000fda000bf05270 */
[----:B------:R-:W-:Y:S05]  /*3550*/  @P0 BRA `(.L_x_63) ;  /* 0x0000000000580947 */ /* 0x000fea0003800000 */
[----:B------:R-:W2:Y:S02]  /*3560*/  LDS R0, [UR4+0x18] ;  /* 0x00001804ff007984 */ /* 0x000ea40008000800 */
[----:B--2---:R-:W-:-:S04]  /*3570*/  LOP3.LUT R0, R0, UR5, RZ, 0xc0, !PT ;  /* 0x0000000500007c12 */ /* 0x004fc8000f8ec0ff */
[----:B------:R-:W-:-:S13]  /*3580*/  ISETP.NE.AND P0, PT, R0, UR5, PT ;  /* 0x0000000500007c0c */ /* 0x000fda000bf05270 */
[----:B------:R-:W-:Y:S05]  /*3590*/  @P0 BRA `(.L_x_64) ;  /* 0x00000000003c0947 */ /* 0x000fea0003800000 */
[----:B------:R-:W2:Y:S01]  /*35a0*/  S2R R2, SR_LANEID ;  /* 0x0000000000027919 */ /* 0x000ea20000000000 */
[----:B------:R-:W-:Y:S01]  /*35b0*/  ULOP3.LUT UR8, URZ, UR8, URZ, 0x33, !UPT ;  /* 0x00000008ff087292 */ /* 0x000fe2000f8e33ff */
[----:B------:R-:W-:Y:S01]  /*35c0*/  LOP3.LUT R4, RZ, UR5, RZ, 0x33, !PT ;  /* 0x00000005ff047c12 */ /* 0x000fe2000f8e33ff */
[----:B------:R-:W-:Y:S02]  /*35d0*/  VOTEU.ANY UR7, UPT, PT ;  /* 0x0000000000077886 */ /* 0x000fe400038e0100 */
[----:B------:R-:W-:Y:S01]  /*35e0*/  UFLO.U32 UR7, UR7 ;  /* 0x00000007000772bd */ /* 0x000fe200080e0000 */
[----:B------:R-:W3:Y:S01]  /*35f0*/  REDUX UR5, R4 ;  /* 0x00000000040573c4 */ /* 0x000ee20000000000 */
[----:B------:R-:W-:-:S06]  /*3600*/  IMAD.U32 R0, RZ, RZ, UR8 ;  /* 0x00000008ff007e24 */ /* 0x000fcc000f8e00ff */
[----:B------:R1:W-:Y:S01]  /*3610*/  UTCATOMSWS.AND URZ, UR8 ;  /* 0x0000000800ff79e3 */ /* 0x0003e20008000000 */
[----:B------:R-:W4:Y:S01]  /*3620*/  REDUX UR6, R0 ;  /* 0x00000000000673c4 */ /* 0x000f220000000000 */
[----:B--2---:R-:W-:Y:S01]  /*3630*/  ISETP.EQ.U32.AND P0, PT, R2, UR7, PT ;  /* 0x0000000702007c0c */ /* 0x004fe2000bf02070 */
[----:B---3--:R-:W-:Y:S01]  /*3640*/  IMAD.U32 R2, RZ, RZ, UR5 ;  /* 0x00000005ff027e24 */ /* 0x008fe2000f8e00ff */
[----:B----4-:R-:W-:-:S11]  /*3650*/  MOV R3, UR6 ;  /* 0x0000000600037c02 */ /* 0x010fd60008000f00 */
[----:B------:R1:W-:Y:S04]  /*3660*/  @P0 ATOMS.AND RZ, [UR4+0x14], R3 ;  /* 0x00001403ffff098c */ /* 0x0003e8000a800004 */
[----:B------:R1:W-:Y:S01]  /*3670*/  @P0 ATOMS.AND RZ, [UR4+0x18], R2 ;  /* 0x00001802ffff098c */ /* 0x0003e2000a800004 */
[----:B------:R-:W-:Y:S05]  /*3680*/  BRA `(.L_x_65) ;  /* 0x0000000000147947 */ /* 0x000fea0003800000 */
.L_x_64:
[----:B------:R-:W-:Y:S02]  /*3690*/  MOV R2, 0x36b0 ;  /* 0x000036b000027802 */ /* 0x000fe40000000f00 */
[----:B-1--45:R-:W-:Y:S05]  /*36a0*/  CALL.REL.NOINC `($__internal_0_$__cuda_sm10x_tcgen05_guardrail_trap_col_being_dealloced_not_returned_by_alloc) ;  /* 0x00000038002c7944 */ /* 0x032fea0003c00000 */
[----:B------:R-:W-:Y:S05]  /*36b0*/  BRA `(.L_x_65) ;  /* 0x0000000000087947 */ /* 0x000fea0003800000 */
.L_x_63:
[----:B------:R-:W-:Y:S02]  /*36c0*/  MOV R2, 0x36e0 ;  /* 0x000036e000027802 */ /* 0x000fe40000000f00 */
[----:B-1--45:R-:W-:Y:S05]  /*36d0*/  CALL.REL.NOINC `($__internal_2_$__cuda_sm10x_tcgen05_guardrail_trap_unallocated_columns_being_dealloced) ;  /* 0x0000003800387944 */ /* 0x032fea0003c00000 */
.L_x_65:
[----:B------:R-:W-:Y:S01]  /*36e0*/  NOP ;  /* 0x0000000000007918 */ /* 0x000fe20000000000 */
[----:B-1----:R-:W-:Y:S05]  /*36f0*/  EXIT ;  /* 0x000000000000794d */ /* 0x002fea0003800000 */
.L_x_47:
[----:B------:R-:W-:-:S09]  /*3700*/  UISETP.NE.OR UP2, UPT, UR8, 0x3, !UP2 ;  /* 0x000000030800788c */ /* 0x000fd2000d745670 */
[----:B------:R-:W-:Y:S05]  /*3710*/  BRA.U UP2, `(.L_x_66) ;  /* 0x0000000902c87547 */ /* 0x000fea000b800000 */
[----:B------:R-:W1:Y:S01]  /*3720*/  LDCU.64 UR6, c[0x0][0x888] ;  /* 0x00011100ff0677ac */ /* 0x000e620008000a00 */
[----:B------:R-:W2:Y:S01]  /*3730*/  LDC R0, c[0x0][0xb30] ;  /* 0x0002cc00ff007b82 */ /* 0x000ea20000000800 */
[----:B------:R-:W-:Y:S01]  /*3740*/  IMAD.MOV.U32 R30, RZ, RZ, 0x1 ;  /* 0x00000001ff1e7424 */ /* 0x000fe200078e00ff */
[----:B------:R-:W-:Y:S01]  /*3750*/  CS2R R28, SRZ ;  /* 0x00000000001c7805 */ /* 0x000fe2000001ff00 */
[----:B------:R-:W4:Y:S01]  /*3760*/  LDCU.64 UR4, c[0x0][0x890] ;  /* 0x00011200ff0477ac */ /* 0x000f220008000a00 */
[----:B------:R-:W-:Y:S01]  /*3770*/  IMAD.MOV.U32 R25, RZ, RZ, 0x2000 ;  /* 0x00002000ff197424 */ /* 0x000fe200078e00ff */
[----:B------:R-:W-:-:S03]  /*3780*/  UMOV UR8, 0x400 ;  /* 0x0000040000087882 */ /* 0x000fc60000000000 */
[----:B------:R-:W3:Y:S01]  /*3790*/  LDC R19, c[0x0][0x370] ;  /* 0x0000dc00ff137b82 */ /* 0x000ee20000000800 */
[----:B------:R-:W-:-:S07]  /*37a0*/  UPLOP3.LUT UP1, UPT, UPT, UPT, UPT, 0x40, 0x4 ;  /* 0x000000000004789c */ /* 0x000fce0003f2e870 */
[----:B------:R-:W3:Y:S01]  /*37b0*/  LDC R2, c[0x0][0xb0c] ;  /* 0x0002c300ff027b82 */ /* 0x000ee20000000800 */
[----:B-1----:R-:W-:Y:S02]  /*37c0*/  UISETP.NE.U32.AND UP2, UPT, UR6, URZ, UPT ;  /* 0x000000ff0600728c */ /* 0x002fe4000bf45070 */
[----:B------:R-:W-:Y:S02]  /*37d0*/  ULEA UR6, UR37, UR8, 0x18 ;  /* 0x0000000825067291 */ /* 0x000fe4000f8ec0ff */
[----:B------:R-:W-:Y:S02]  /*37e0*/  UISETP.NE.AND.EX UP2, UPT, UR7, URZ, UPT, UP2 ;  /* 0x000000ff0700728c */ /* 0x000fe4000bf45320 */
[----:B------:R-:W-:Y:S01]  /*37f0*/  UIADD3 UR7, UPT, UPT, UR6, 0x30, URZ ;  /* 0x0000003006077890 */ /* 0x000fe2000fffe0ff */
[----:B------:R-:W1:Y:S01]  /*3800*/  LDC R18, c[0x0][0xb20] ;  /* 0x0002c800ff127b82 */ /* 0x000e620000000800 */
[----:B----4-:R-:W-:Y:S01]  /*3810*/  UISETP.NE.U32.AND UP3, UPT, UR4, URZ, UPT ;  /* 0x000000ff0400728c */ /* 0x010fe2000bf65070 */
[----:B--2---:R-:W-:Y:S01]  /*3820*/  ISETP.NE.AND P1, PT, R0, 0x1, PT ;  /* 0x000000010000780c */ /* 0x004fe20003f25270 */
[----:B------:R-:W-:-:S02]  /*3830*/  UPRMT UR37, UR37, 0x654, UR7 ;  /* 0x0000065425257896 */ /* 0x000fc40008000007 */
[----:B------:R-:W-:-:S03]  /*3840*/  UISETP.NE.AND.EX UP3, UPT, UR5, URZ, UPT, UP3 ;  /* 0x000000ff0500728c */ /* 0x000fc6000bf65330 */
[----:B------:R-:W2:Y:S08]  /*3850*/  LDC.64 R32, c[0x0][0x348] ;  /* 0x0000d200ff207b82 */ /* 0x000eb00000000a00 */
[----:B------:R-:W4:Y:S08]  /*3860*/  LDC.64 R16, c[0x0][0xb10] ;  /* 0x0002c400ff107b82 */ /* 0x000f300000000a00 */
[----:B------:R-:W1:Y:S08]  /*3870*/  LDC.64 R6, c[0x0][0xb18] ;  /* 0x0002c600ff067b82 */ /* 0x000e700000000a00 */
[----:B------:R-:W1:Y:S08]  /*3880*/  LDC.64 R4, c[0x0][0xb28] ;  /* 0x0002ca00ff047b82 */ /* 0x000e700000000a00 */
[----:B---3--:R-:W1:Y:S02]  /*3890*/  LDC R24, c[0x0][0x374] ;  /* 0x0000dd00ff187b82 */ /* 0x008e640000000800 */
.L_x_74:
[C---:B------:R-:W-:Y:S02]  /*38a0*/  LEA R0, R29.reuse, UR6, 0x3 ;  /* 0x000000061d007c11 */ /* 0x040fe4000f8e18ff */
[----:B------:R-:W-:Y:S02]  /*38b0*/  SHF.L.U32 R3, R28, 0x1f, RZ ;  /* 0x0000001f1c037819 */ /* 0x000fe400000006ff */
[----:B------:R-:W-:Y:S02]  /*38c0*/  LEA R20, R29, UR6, 0x4 ;  /* 0x000000061d147c11 */ /* 0x000fe4000f8e20ff */
[----:B---3--:R-:W3:Y:S02]  /*38d0*/  SYNCS.PHASECHK.TRANS64.TRYWAIT P0, [R0+URZ+0x50], R3 ;  /* 0x00005003000075a7 */ /* 0x008ee400080011ff */
[----:B---3--:R-:W-:Y:S05]  /*38e0*/  @!P0 BRA `(.L_x_67) ;  /* 0x0000003400188947 */ /* 0x008fea0003800000 */
.L_x_119:
[----:B------:R-:W-:Y:S01]  /*38f0*/  ISETP.GE.AND P0, PT, R72, 0x1, PT ;  /* 0x000000014800780c */ /* 0x000fe20003f06270 */
[----:B------:R-:W1:Y:S01]  /*3900*/  LDS.128 R20, [R20+0xe0] ;  /* 0x0000e00014147984 */ /* 0x000e620000000c00 */
[----:B------:R-:W-:Y:S01]  /*3910*/  ISETP.NE.U32.AND P4, PT, RZ, UR4, PT ;  /* 0x00000004ff007c0c */ /* 0x000fe2000bf85070 */
[----:B---3--:R-:W-:Y:S01]  /*3920*/  VIADD R0, R0, 0x60 ;  /* 0x0000006000007836 */ /* 0x008fe20000000000 */
[----:B------:R-:W-:Y:S02]  /*3930*/  SHF.L.U32 R26, R30, 0x1f, RZ ;  /* 0x0000001f1e1a7819 */ /* 0x000fe400000006ff */
[----:B------:R-:W-:Y:S02]  /*3940*/  ISETP.NE.AND.EX P4, PT, RZ, UR5, PT, P4 ;  /* 0x00000005ff007c0c */ /* 0x000fe4000bf85340 */
[----:B------:R-:W-:Y:S01]  /*3950*/  PRMT R0, RZ, 0x654, R0 ;  /* 0x00000654ff007816 */ /* 0x000fe20000000000 */
[----:B------:R-:W-:Y:S01]  /*3960*/  @!PT LDS RZ, [RZ] ;  /* 0x00000000fffff984 */ /* 0x000fe20000000800 */
[----:B------:R-:W-:Y:S01]  /*3970*/  @!PT LDS RZ, [RZ] ;  /* 0x00000000fffff984 */ /* 0x000fe20000000800 */
[----:B------:R-:W-:Y:S01]  /*3980*/  @!PT LDS RZ, [RZ] ;  /* 0x00000000fffff984 */ /* 0x000fe20000000800 */
[----:B------:R-:W-:Y:S01]  /*3990*/  @!PT LDS RZ, [RZ] ;  /* 0x00000000fffff984 */ /* 0x000fe20000000800 */
[----:B------:R3:W-:Y:S06]  /*39a0*/  MEMBAR.ALL.CTA ;  /* 0x0000000000007992 */ /* 0x0007ec0000008000 */
[----:B---3--:R-:W3:Y:S02]  /*39b0*/  FENCE.VIEW.ASYNC.S ;  /* 0x00000000000073c6 */ /* 0x008ee40000000000 */
[----:B---3--:R3:W-:Y:S01]  /*39c0*/  SYNCS.ARRIVE.TRANS64.RED.A1T0 RZ, [R0+URZ], RZ ;  /* 0x000000ff00ff79a7 */ /* 0x0087e200081004ff */
[----:B-1----:R-:W-:Y:S11]  /*39d0*/  LOP3.LUT P3, RZ, R22, 0x1, RZ, 0xc0, !PT ;  /* 0x0000000116ff7812 */ /* 0x002ff6000786c0ff */
[----:B------:R-:W-:Y:S02]  /*39e0*/  @!UPT UIADD3 URZ, UPT, UPT, URZ, URZ, URZ ;  /* 0x000000fffffff290 */ /* 0x000fe4000fffe0ff */
[----:B------:R-:W-:Y:S02]  /*39f0*/  @P3 MOV R13, R20 ;  /* 0x00000014000d3202 */ /* 0x000fe40000000f00 */
[----:B------:R-:W-:Y:S01]  /*3a00*/  @P3 LOP3.LUT R8, R21, 0xffff, RZ, 0xc0, !PT ;  /* 0x0000ffff15083812 */ /* 0x000fe200078ec0ff */
[----:B---3--:R-:W-:Y:S06]  /*3a10*/  @!P0 BRA `(.L_x_68) ;  /* 0x0000000000a48947 */ /* 0x008fec0003800000 */
[----:B------:R-:W-:Y:S01]  /*3a20*/  IMAD.HI.U32 R31, R24, R7, RZ ;  /* 0x00000007181f7227 */ /* 0x000fe200078e00ff */
[----:B------:R-:W-:Y:S02]  /*3a30*/  ISETP.NE.AND P0, PT, R6, 0x1, PT ;  /* 0x000000010600780c */ /* 0x000fe40003f05270 */
[----:B------:R-:W-:Y:S01]  /*3a40*/  ISETP.NE.AND P2, PT, R72, 0x1, PT ;  /* 0x000000014800780c */ /* 0x000fe20003f45270 */
[----:B----4-:R-:W-:Y:S01]  /*3a50*/  IMAD.HI.U32 R34, R19, R16, RZ ;  /* 0x0000001013227227 */ /* 0x010fe200078e00ff */
[----:B------:R-:W-:Y:S02]  /*3a60*/  SHF.R.U32.HI R31, RZ, R18, R31 ;  /* 0x00000012ff1f7219 */ /* 0x000fe4000001161f */
[----:B------:R-:W-:Y:S01]  /*3a70*/  ISETP.NE.AND P5, PT, R2, 0x1, PT ;  /* 0x000000010200780c */ /* 0x000fe20003fa5270 */
[----:B------:R-:W-:Y:S01]  /*3a80*/  IMAD.HI.U32 R36, R13, R16, RZ ;  /* 0x000000100d247227 */ /* 0x000fe200078e00ff */
[----:B------:R-:W-:Y:S02]  /*3a90*/  SHF.R.U32.HI R34, RZ, R17, R34 ;  /* 0x00000011ff227219 */ /* 0x000fe40000011622 */
[----:B------:R-:W-:Y:S01]  /*3aa0*/  SEL R3, R24, R31, !P0 ;  /* 0x0000001f18037207 */ /* 0x000fe20004000000 */
[C---:B------:R-:W-:Y:S01]  /*3ab0*/  IMAD.HI.U32 R31, R8.reuse, R7, RZ ;  /* 0x00000007081f7227 */ /* 0x040fe200078e00ff */
[----:B------:R-:W-:Y:S02]  /*3ac0*/  SEL R11, R19, R34, !P5 ;  /* 0x00000022130b7207 */ /* 0x000fe40006800000 */
[----:B------:R-:W-:Y:S01]  /*3ad0*/  SHF.R.U32.HI R36, RZ, R17, R36 ;  /* 0x00000011ff247219 */ /* 0x000fe20000011624 */
[----:B------:R-:W-:Y:S01]  /*3ae0*/  IMAD.HI.U32 R38, R3, R4, RZ ;  /* 0x0000000403267227 */ /* 0x000fe200078e00ff */
[----:B------:R-:W-:Y:S03]  /*3af0*/  SHF.R.U32.HI R31, RZ, R18, R31 ;  /* 0x00000012ff1f7219 */ /* 0x000fe6000001161f */
[----:B------:R-:W-:Y:S01]  /*3b00*/  IMAD.HI.U32 R34, R11, R4, RZ ;  /* 0x000000040b227227 */ /* 0x000fe200078e00ff */
[----:B------:R-:W-:Y:S02]  /*3b10*/  @P2 SHF.R.U32.HI R3, RZ, R5, R38 ;  /* 0x00000005ff032219 */ /* 0x000fe40000011626 */
[----:B------:R-:W-:Y:S02]  /*3b20*/  SEL R9, R8, R31, !P0 ;  /* 0x0000001f08097207 */ /* 0x000fe40004000000 */
[----:B------:R-:W-:Y:S01]  /*3b30*/  @P2 SHF.R.U32.HI R11, RZ, R5, R34 ;  /* 0x00000005ff0b2219 */ /* 0x000fe20000011622 */
[C---:B------:R-:W-:Y:S01]  /*3b40*/  IMAD R10, R72.reuse, R3, RZ ;  /* 0x00000003480a7224 */ /* 0x040fe200078e02ff */
[----:B------:R-:W-:Y:S01]  /*3b50*/  SEL R3, R13, R36, !P5 ;  /* 0x000000240d037207 */ /* 0x000fe20006800000 */
[C---:B------:R-:W-:Y:S03]  /*3b60*/  IMAD.HI.U32 R14, R9.reuse, R4, RZ ;  /* 0x00000004090e7227 */ /* 0x040fe600078e00ff */
[----:B------:R-:W-:Y:S01]  /*3b70*/  ISETP.GE.AND P0, PT, R9, R10, PT ;  /* 0x0000000a0900720c */ /* 0x000fe20003f06270 */
[C---:B------:R-:W-:Y:S01]  /*3b80*/  IMAD R12, R72.reuse, R11, RZ ;  /* 0x0000000b480c7224 */ /* 0x040fe200078e02ff */
[-C--:B------:R-:W-:Y:S04]  /*3b90*/  SHF.R.U32.HI R14, RZ, R5.reuse, R14 ;  /* 0x00000005ff0e7219 */ /* 0x080fe8000001160e */
[----:B------:R-:W-:Y:S02]  /*3ba0*/  ISETP.GE.OR P0, PT, R3, R12, P0 ;  /* 0x0000000c0300720c */ /* 0x000fe40000706670 */
[----:B------:R-:W-:Y:S05]  /*3bb0*/  SEL R15, R9, R14, !P2 ;  /* 0x0000000e090f7207 */ /* 0x000fea0005000000 */
[----:B------:R-:W-:Y:S04]  /*3bc0*/  IMAD.MOV R14, RZ, RZ, -R15 ;  /* 0x000000ffff0e7224 */ /* 0x000fe800078e0a0f */
[----:B------:R-:W-:Y:S02]  /*3bd0*/  IMAD R14, R72, R14, R9 ;  /* 0x0000000e480e7224 */ /* 0x000fe400078e0209 */
[C---:B------:R-:W-:Y:S05]  /*3be0*/  @!P0 IMAD.HI.U32 R10, R3.reuse, R4, RZ ;  /* 0x00000004030a8227 */ /* 0x040fea00078e00ff */
[----:B------:R-:W-:Y:S04]  /*3bf0*/  @!P0 SHF.R.U32.HI R10, RZ, R5, R10 ;  /* 0x00000005ff0a8219 */ /* 0x000fe8000001160a */
[----:B------:R-:W-:Y:S01]  /*3c00*/  @!P0 SEL R0, R3, R10, !P2 ;  /* 0x0000000a03008207 */ /* 0x000fe20005000000 */
[----:B------:R-:W-:Y:S03]  /*3c10*/  IMAD.MOV R10, RZ, RZ, -R3 ;  /* 0x000000ffff0a7224 */ /* 0x000fe600078e0a03 */
[----:B------:R-:W-:Y:S01]  /*3c20*/  @!P0 IADD3 R15, PT, PT, R15, -R0, RZ ;  /* 0x800000000f0f8210 */ /* 0x000fe20007ffe0ff */
[----:B------:R-:W-:Y:S01]  /*3c30*/  @!P0 IMAD R0, R11, R14, R0 ;  /* 0x0000000e0b008224 */ /* 0x000fe200078e0200 */
[----:B------:R-:W-:Y:S01]  /*3c40*/  IADD3 R11, PT, PT, -R9, RZ, RZ ;  /* 0x000000ff090b7210 */ /* 0x000fe20007ffe1ff */
[----:B------:R-:W-:Y:S02]  /*3c50*/  IMAD R13, R2, R10, R13 ;  /* 0x0000000a020d7224 */ /* 0x000fe400078e020d */
[----:B------:R-:W-:Y:S02]  /*3c60*/  @!P0 IMAD R9, R15, R72, R3 ;  /* 0x000000480f098224 */ /* 0x000fe400078e0203 */
[----:B------:R-:W-:Y:S02]  /*3c70*/  @!P0 IMAD.MOV.U32 R3, RZ, RZ, R0 ;  /* 0x000000ffff038224 */ /* 0x000fe400078e0000 */
[----:B------:R-:W-:Y:S02]  /*3c80*/  IMAD R8, R6, R11, R8 ;  /* 0x0000000b06087224 */ /* 0x000fe400078e0208 */
[----:B------:R-:W-:Y:S02]  /*3c90*/  IMAD R13, R3, R2, R13 ;  /* 0x00000002030d7224 */ /* 0x000fe400078e020d */
[----:B------:R-:W-:Y:S02]  /*3ca0*/  IMAD R8, R9, R6, R8 ;  /* 0x0000000609087224 */ /* 0x000fe400078e0208 */
.L_x_68:
[----:B------:R-:W-:Y:S05]  /*3cb0*/  BRA.U UP1, `(.L_x_69) ;  /* 0x0000000101107547 */ /* 0x000fea000b800000 */
[----:B------:R-:W-:Y:S04]  /*3cc0*/  MOV R0, UR13 ;  /* 0x0000000d00007c02 */ /* 0x000fe80008000f00 */
[----:B------:R-:W-:Y:S04]  /*3cd0*/  SHF.L.U32 R3, R0, 0x1f, RZ ;  /* 0x0000001f00037819 */ /* 0x000fe800000006ff */
[----:B------:R-:W1:Y:S02]  /*3ce0*/  SYNCS.PHASECHK.TRANS64.TRYWAIT P0, [UR6+0x48], R3 ;  /* 0x00004803ff0075a7 */ /* 0x000e640008001106 */
[----:B-1----:R-:W-:Y:S05]  /*3cf0*/  @!P0 BRA `(.L_x_70) ;  /* 0x0000003000288947 */ /* 0x002fea0003800000 */
.L_x_69:
[----:B------:R-:W-:Y:S05]  /*3d00*/  BRA.U !UP3, `(.L_x_71) ;  /* 0x000000010b347547 */ /* 0x000fea000b800000 */
[----:B------:R-:W-:Y:S01]  /*3d10*/  UPLOP3.LUT UP0, UPT, UPT, UPT, UP2, 0x80, 0x8 ;  /* 0x000000000008789c */ /* 0x000fe20003f0f020 */
[----:B-1----:R-:W-:Y:S02]  /*3d20*/  HFMA2 R0, -RZ, RZ, 0, 5.9604644775390625e-08 ;  /* 0x00000001ff007431 */ /* 0x002fe400000001ff */
[----:B------:R-:W-:Y:S03]  /*3d30*/  IMAD.MOV.U32 R164, RZ, RZ, 0x1 ;  /* 0x00000001ffa47424 */ /* 0x000fe600078e00ff */
[----:B------:R-:W-:Y:S05]  /*3d40*/  PLOP3.LUT P0, PT, PT, PT, UP0, 0x80, 0x8 ;  /* 0x000000000008781c */ /* 0x000fea0003f0f008 */
[----:B------:R-:W1:Y:S01]  /*3d50*/  @UP0 LDCU.64 UR8, c[0x0][0x888] ;  /* 0x00011100ff0807ac */ /* 0x000e620008000a00 */
[----:B------:R-:W-:Y:S07]  /*3d60*/  @UP0 UIMAD UR7, UR36, UR4, URZ ;  /* 0x00000004240702a4 */ /* 0x000fee000f8e02ff */
[----:B------:R-:W-:Y:S01]  /*3d70*/  @!P0 PRMT R164, R0, 0x7610, R164 ;  /* 0x0000761000a48816 */ /* 0x000fe200000000a4 */
[----:B-1----:R-:W-:Y:S03]  /*3d80*/  @UP0 UIMAD.WIDE UR8, UR7, 0x4, UR8 ;  /* 0x00000004070808a5 */ /* 0x002fe6000f8e0208 */
[----:B------:R-:W1:Y:S03]  /*3d90*/  @!UP0 LDCU UR7, c[0x0][0x880] ;  /* 0x00011000ff0787ac */ /* 0x000e660008000800 */
[----:B------:R-:W-:Y:S01]  /*3da0*/  IMAD.U32 R10, RZ, RZ, UR8 ;  /* 0x00000008ff0a7e24 */ /* 0x000fe2000f8e00ff */
[----:B------:R-:W-:Y:S05]  /*3db0*/  MOV R11, UR9 ;  /* 0x00000009000b7c02 */ /* 0x000fea0008000f00 */
[----:B-----5:R3:W5:Y:S02]  /*3dc0*/  @P0 LDG.E R81, desc[UR40][R10.64] ;  /* 0x000000280a510981 */ /* 0x020764000c1e1900 */
[----:B-1-3--:R-:W-:Y:S07]  /*3dd0*/  @!P0 IMAD.U32 R81, RZ, RZ, UR7 ;  /* 0x00000007ff518e24 */ /* 0x00afee000f8e00ff */
.L_x_71:
[----:B-----5:R-:W-:Y:S01]  /*3de0*/  @!P4 FSETP.EQ.AND P5, PT, R81, RZ, PT ;  /* 0x000000ff5100c20b */ /* 0x020fe20003fa2000 */
[----:B------:R-:W-:Y:S01]  /*3df0*/  @!UPT UIADD3 URZ, UPT, UPT, URZ, URZ, URZ ;  /* 0x000000fffffff290 */ /* 0x000fe2000fffe0ff */
[----:B------:R-:W-:Y:S11]  /*3e00*/  @!P4 BRA `(.L_x_72) ;  /* 0x000000000014c947 */ /* 0x000ff60003800000 */
[----:B------:R-:W-:Y:S02]  /*3e10*/  LOP3.LUT P0, RZ, R164, 0xff, RZ, 0xc0, !PT ;  /* 0x000000ffa4ff7812 */ /* 0x000fe4000780c0ff */
[----:B------:R-:W-:Y:S04]  /*3e20*/  PLOP3.LUT P5, PT, PT, PT, UP0, 0x80, 0x8 ;  /* 0x000000000008781c */ /* 0x000fe80003faf008 */
[----:B------:R-:W-:Y:S07]  /*3e30*/  PLOP3.LUT P5, PT, P5, PT, PT, 0x8, 0x80 ;  /* 0x000000000080781c */ /* 0x000fee0002fae170 */
[----:B------:R-:W-:Y:S11]  /*3e40*/  @P0 FSETP.EQ.AND P5, PT, R81, RZ, PT ;  /* 0x000000ff5100020b */ /* 0x000ff60003fa2000 */
[----:B------:R-:W-:Y:S02]  /*3e50*/  @!UPT UIADD3 URZ, UPT, UPT, URZ, URZ, URZ ;  /* 0x000000fffffff290 */ /* 0x000fe4000fffe0ff */
.L_x_72:
[----:B------:R-:W3:Y:S01]  /*3e60*/  SYNCS.PHASECHK.TRANS64.TRYWAIT P4, [UR6+0x38], R26 ;  /* 0x0000381aff0075a7 */ /* 0x000ee20008081106 */
[----:B------:R-:W-:Y:S01]  /*3e70*/  @P3 SHF.R.U32.HI R27, RZ, 0x10, R21 ;  /* 0x00000010ff1b3819 */ /* 0x000fe20000011615 */
[----:B------:R-:W-:Y:S01]  /*3e80*/  VIADD R29, R29, 0x1 ;  /* 0x000000011d1d7836 */ /* 0x000fe20000000000 */
[----:B------:R-:W5:Y:S08]  /*3e90*/  LDC.64 R14, c[0x0][0xb10] ;  /* 0x0002c400ff0e7b82 */ /* 0x000f700000000a00 */
[----:B------:R-:W2:Y:S08]  /*3ea0*/  LDC.64 R10, c[0x0][0xb18] ;  /* 0x0002c600ff0a7b82 */ /* 0x000eb00000000a00 */
[----:B-1----:R-:W1:Y:S08]  /*3eb0*/  @!P1 LDC R0, c[0x0][0xb20] ;  /* 0x0002c800ff009b82 */ /* 0x002e700000000800 */
[----:B------:R-:W4:Y:S01]  /*3ec0*/  @!P1 LDC R3, c[0x0][0xb0c] ;  /* 0x0002c300ff039b82 */ /* 0x000f220000000800 */
[----:B-----5:R-:W-:Y:S05]  /*3ed0*/  @!P1 IMAD.HI.U32 R14, R13, R14, RZ ;  /* 0x0000000e0d0e9227 */ /* 0x020fea00078e00ff */
[----:B------:R-:W-:Y:S01]  /*3ee0*/  @!P1 SHF.R.U32.HI R14, RZ, R15, R14 ;  /* 0x0000000fff0e9219 */ /* 0x000fe2000001160e */
[----:B--2---:R-:W-:Y:S01]  /*3ef0*/  @!P1 IMAD.HI.U32 R11, R8, R11, RZ ;  /* 0x0000000b080b9227 */ /* 0x004fe200078e00ff */
[----:B------:R-:W-:Y:S04]  /*3f00*/  @!P1 ISETP.NE.AND P0, PT, R10, 0x1, PT ;  /* 0x000000010a00980c */ /* 0x000fe80003f05270 */
[----:B-1----:R-:W-:Y:S02]  /*3f10*/  @!P1 SHF.R.U32.HI R9, RZ, R0, R11 ;  /* 0x00000000ff099219 */ /* 0x002fe4000001160b */
[----:B----4-:R-:W-:Y:S02]  /*3f20*/  @!P1 ISETP.NE.AND P2, PT, R3, 0x1, PT ;  /* 0x000000010300980c */ /* 0x010fe40003f45270 */
[----:B------:R-:W-:Y:S02]  /*3f30*/  @!P1 SEL R9, R8, R9, !P0 ;  /* 0x0000000908099207 */ /* 0x000fe40004000000 */
[----:B------:R-:W-:Y:S02]  /*3f40*/  ELECT P0, URZ, PT ;  /* 0x0000000000ff782f */ /* 0x000fe40003800000 */
[----:B------:R-:W-:Y:S05]  /*3f50*/  @!P1 SEL R14, R13, R14, !P2 ;  /* 0x0000000e0d0e9207 */ /* 0x000fea0005000000 */
[----:B------:R-:W-:Y:S02]  /*3f60*/  @!P1 IMAD.IADD R0, R9, 0x1, -R14 ;  /* 0x0000000109009824 */ /* 0x000fe400078e0a0e */
[----:B------:R-:W-:Y:S02]  /*3f70*/  @!P1 IMAD.IADD R9, R14, 0x1, -R9 ;  /* 0x000000010e099824 */ /* 0x000fe400078e0a09 */
[----:B------:R-:W-:Y:S02]  /*3f80*/  @!P1 IMAD R13, R0, R3, R13 ;  /* 0x00000003000d9224 */ /* 0x000fe400078e020d */
[----:B------:R-:W-:Y:S01]  /*3f90*/  @!P1 IMAD R8, R9, R10, R8 ;  /* 0x0000000a09089224 */ /* 0x000fe200078e0208 */
[----:B---3--:R-:W-:Y:S06]  /*3fa0*/  @!P4 BRA `(.L_x_73) ;  /* 0x0000002c0094c947 */ /* 0x008fec0003800000 */
.L_x_122:
[----:B------:R-:W-:Y:S01]  /*3fb0*/  PLOP3.LUT P5, PT, P5, P0, PT, 0xf2, 0x2f ;  /* 0x00000000002f781c */ /* 0x000fe20002fa1e72 */
[----:B------:R-:W-:Y:S01]  /*3fc0*/  UMOV UR14, 0x0 ;  /* 0x00000000000e7882 */ /* 0x000fe20000000000 */
[----:B------:R-:W-:Y:S01]  /*3fd0*/  LOP3.LUT R30, R30, 0x1, RZ, 0x3c, !PT ;  /* 0x000000011e1e7812 */ /* 0x000fe200078e3cff */
[----:B------:R-:W-:Y:S01]  /*3fe0*/  UMOV UR15, 0x10000000 ;  /* 0x10000000000f7882 */ /* 0x000fe20000000000 */
[----:B------:R-:W-:Y:S01]  /*3ff0*/  UMOV UR12, UR36 ;  /* 0x00000024000c7c82 */ /* 0x000fe20008000000 */
[----:B------:R-:W-:Y:S08]  /*4000*/  @P3 R2UR UR36, R27 ;  /* 0x000000001b2432ca */ /* 0x000ff000000e0000 */
[----:B-1----:R-:W-:Y:S01]  /*4010*/  @!P5 IADD3 R3, P0, PT, R32, 0x580, RZ ;  /* 0x000005802003d810 */ /* 0x002fe20007f1e0ff */
[----:B------:R-:W-:Y:S01]  /*4020*/  @!P5 IMAD.SHL.U32 R155, R155, 0x40, RZ ;  /* 0x000000409b9bd824 */ /* 0x000fe200078e00ff */
[----:B------:R-:W-:Y:S01]  /*4030*/  VOTEU.ALL UP1, P5 ;  /* 0x0000000000ff7886 */ /* 0x000fe20002820000 */
[----:B------:R-:W-:Y:S01]  /*4040*/  @!P5 IMAD.SHL.U32 R165, R165, 0x80, RZ ;  /* 0x00000080a5a5d824 */ /* 0x000fe200078e00ff */
[----:B------:R-:W-:Y:S01]  /*4050*/  @!P5 R2UR UR8, R3 ;  /* 0x000000000308d2ca */ /* 0x000fe200000e0000 */
[----:B------:R-:W-:Y:S01]  /*4060*/  @!P5 IMAD.X R0, RZ, RZ, R33, P0 ;  /* 0x000000ffff00d224 */ /* 0x000fe200000e0621 */
[----:B------:R-:W-:Y:S01]  /*4070*/  @!P5 R2UR UR10, R155 ;  /* 0x000000009b0ad2ca */ /* 0x000fe200000e0000 */
[----:B------:R-:W-:Y:S01]  /*4080*/  @!UP1 UIADD3 UR9, UPT, UPT, UR6, 0x30, URZ ;  /* 0x0000003006099890 */ /* 0x000fe2000fffe0ff */
[----:B------:R-:W-:Y:S01]  /*4090*/  @!P5 R2UR UR11, R165 ;  /* 0x00000000a50bd2ca */ /* 0x000fe200000e0000 */
[----:B------:R-:W-:Y:S01]  /*40a0*/  IMAD.IADD R155, R8, 0x1, R143 ;  /* 0x00000001089b7824 */ /* 0x000fe200078e028f */
[----:B------:R-:W-:Y:S01]  /*40b0*/  @!P5 R2UR UR7, R0 ;  /* 0x000000000007d2ca */ /* 0x000fe200000e0000 */
[----:B------:R-:W-:Y:S01]  /*40c0*/  IMAD.IADD R165, R13, 0x1, R154 ;  /* 0x000000010da57824 */ /* 0x000fe200078e029a */
[C---:B------:R-:W-:Y:S04]  /*40d0*/  ISETP.NE.AND P0, PT, R29.reuse, 0x2, PT ;  /* 0x000000021d00780c */ /* 0x040fe80003f05270 */
[----:B------:R-:W-:Y:S01]  /*40e0*/  SEL R3, RZ, 0x1, P0 ;  /* 0x00000001ff037807 */ /* 0x000fe20000000000 */
[----:B------:R-:W-:Y:S01]  /*40f0*/  IMAD.U32 R10, RZ, RZ, UR8 ;  /* 0x00000008ff0a7e24 */ /* 0x000fe2000f8e00ff */
[----:B------:R-:W-:Y:S01]  /*4100*/  @!UP1 UIADD3 UR8, UPT, UPT, UR6, 0x200, URZ ;  /* 0x0000020006089890 */ /* 0x000fe2000fffe0ff */
[----:B------:R-:W-:Y:S01]  /*4110*/  SEL R29, R29, RZ, P0 ;  /* 0x000000ff1d1d7207 */ /* 0x000fe20000000000 */
[----:B------:R-:W-:Y:S01]  /*4120*/  VOTEU.ALL UP1, P5 ;  /* 0x0000000000ff7886 */ /* 0x000fe20002820000 */
[----:B------:R-:W-:Y:S02]  /*4130*/  LOP3.LUT R28, R28, R3, RZ, 0x3c, !PT ;  /* 0x000000031c1c7212 */ /* 0x000fe400078e3cff */
[----:B------:R-:W-:Y:S01]  /*4140*/  IMAD.U32 R11, RZ, RZ, UR7 ;  /* 0x00000007ff0b7e24 */ /* 0x000fe2000f8e00ff */
[----:B------:R-:W-:Y:S04]  /*4150*/  @!P5 R2UR UR16, R10 ;  /* 0x000000000a10d2ca */ /* 0x000fe800000e0000 */
[----:B------:R-:W-:Y:S11]  /*4160*/  @!P5 R2UR UR17, R11 ;  /* 0x000000000b11d2ca */ /* 0x000ff600000e0000 */
[----:B------:R-:W-:Y:S02]  /*4170*/  @!UPT UIADD3 URZ, UPT, UPT, URZ, URZ, URZ ;  /* 0x000000fffffff290 */ /* 0x000fe4000fffe0ff */
[----:B------:R3:W-:Y:S01]  /*4180*/  @!UP1 UTMALDG.3D [UR8], [UR16], desc[UR14] ;  /* 0x00000e08100095b4 */ /* 0x0007e20008011000 */
[----:B------:R3:W-:Y:S01]  /*4190*/  @!P5 SYNCS.ARRIVE.TRANS64.RED.A0TR RZ, [UR6+0x30], R25 ;  /* 0x00003019ffffd9a7 */ /* 0x0007e20008300406 */
[----:B------:R-:W-:Y:S01]  /*41a0*/  UPLOP3.LUT UP1, UPT, UPT, UPT, UPT, 0x80, 0x8 ;  /* 0x000000000008789c */ /* 0x000fe20003f2f070 */
[----:B------:R-:W-:Y:S01]  /*41b0*/  SYNCS.ARRIVE.TRANS64.RED.A1T0 RZ, [UR37], RZ ;  /* 0x000000ffffff79a7 */ /* 0x000fe20008100425 */
[----:B------:R-:W-:Y:S09]  /*41c0*/  @P3 BRA `(.L_x_74) ;  /* 0xfffffff400b43947 */ /* 0x000ff2000383ffff */
[----:B------:R-:W-:Y:S07]  /*41d0*/  MOV R0, UR6 ;  /* 0x0000000600007c02 */ /* 0x000fee0008000f00 */
.L_x_75:
[----:B-1----:R-:W-:-:S04]  /*41e0*/  SHF.L.U32 R3, R30, 0x1f, RZ ;  /* 0x0000001f1e037819 */ /* 0x002fc800000006ff */
[----:B------:R1:W2:Y:S03]  /*41f0*/  SYNCS.PHASECHK.TRANS64.TRYWAIT P0, [R0+URZ+0x38], R3 ;  /* 0x00003803000075a7 */ /* 0x0002a600080011ff */
[----:B--2---:R-:W-:Y:S05]  /*4200*/  @!P0 NANOSLEEP.SYNCS 0x989680 ;  /* 0x009896800000895d */ /* 0x004fea0003900000 */
[----:B------:R-:W2:Y:S02]  /*4210*/  @!P0 SYNCS.PHASECHK.TRANS64 P0, [R0+URZ+0x38], R3 ;  /* 0x00003803000085a7 */ /* 0x000ea400080010ff */
[----:B--23--:R-:W-:Y:S05]  /*4220*/  @P0 EXIT ;  /* 0x000000000000094d */ /* 0x00cfea0003800000 */
[----:B------:R-:W-:Y:S05]  /*4230*/  BRA `(.L_x_75) ;  /* 0xfffffffc00e87947 */ /* 0x000fea000383ffff */
.L_x_66:
[----:B------:R-:W-:-:S06]  /*4240*/  UISETP.GE.AND UP1, UPT, UR8, 0x4, UPT ;  /* 0x000000040800788c */ /* 0x000fcc000bf26270 */
[----:B------:R-:W-:-:S13]  /*4250*/  PLOP3.LUT P0, PT, PT, PT, UP1, 0x80, 0x8 ;  /* 0x000000000008781c */ /* 0x000fda0003f0f018 */
[----:B------:R-:W-:Y:S05]  /*4260*/  @!P0 EXIT ;  /* 0x000000000000894d */ /* 0x000fea0003800000 */
[----:B------:R-:W-:Y:S01]  /*4270*/  BAR.SYNC.DEFER_BLOCKING 0x6, 0xa0 ;  /* 0x0182800000007b1d */ /* 0x000fe20000010000 */
[C---:B------:R-:W-:Y:S02]  /*4280*/  IMAD.SHL.U32 R3, R166.reuse, 0x40, RZ ;  /* 0x00000040a6037824 */ /* 0x040fe400078e00ff */
[----:B------:R-:W-:Y:S02]  /*4290*/  HFMA2 R76, -RZ, RZ, 0, 0 ;  /* 0x00000000ff4c7431 */ /* 0x000fe400000001ff */
[C---:B------:R-:W-:Y:S01]  /*42a0*/  IMAD.SHL.U32 R168, R166.reuse, 0x8, RZ ;  /* 0x00000008a6a87824 */ /* 0x040fe200078e00ff */
[----:B------:R-:W-:Y:S01]  /*42b0*/  CS2R R174, SRZ ;  /* 0x0000000000ae7805 */ /* 0x000fe2000001ff00 */
[----:B------:R-:W-:Y:S01]  /*42c0*/  IMAD.U32 R79, R166, 0x10000, RZ ;  /* 0x00010000a64f7824 */ /* 0x000fe200078e00ff */
[----:B------:R-:W-:Y:S01]  /*42d0*/  UMOV UR43, 0x400 ;  /* 0x00000400002b7882 */ /* 0x000fe20000000000 */
[----:B------:R-:W-:Y:S01]  /*42e0*/  LOP3.LUT R5, R3, 0x180, RZ, 0xc0, !PT ;  /* 0x0000018003057812 */ /* 0x000fe200078ec0ff */
[----:B------:R-:W-:Y:S01]  /*42f0*/  ULEA UR43, UR37, UR43, 0x18 ;  /* 0x0000002b252b7291 */ /* 0x000fe2000f8ec0ff */
[----:B------:R-:W1:Y:S01]  /*4300*/  LDC R167, c[0x0][0x370] ;  /* 0x0000dc00ffa77b82 */ /* 0x000e620000000800 */
[----:B------:R-:W-:Y:S01]  /*4310*/  LOP3.LUT R79, R79, 0x600000, RZ, 0xc0, !PT ;  /* 0x006000004f4f7812 */ /* 0x000fe200078ec0ff */
[----:B------:R-:W-:Y:S01]  /*4320*/  IMAD.MOV.U32 R181, RZ, RZ, RZ ;  /* 0x000000ffffb57224 */ /* 0x000fe200078e00ff */
[----:B------:R-:W-:Y:S01]  /*4330*/  LOP3.LUT R168, R5, 0x30, R168, 0xf8, !PT ;  /* 0x0000003005a87812 */ /* 0x000fe200078ef8a8 */
[----:B------:R-:W-:Y:S01]  /*4340*/  UIADD3 UR4, UPT, UPT, UR43, 0x2200, URZ ;  /* 0x000022002b047890 */ /* 0x000fe2000fffe0ff */
[----:B------:R-:W-:Y:S01]  /*4350*/  IMAD.MOV.U32 R173, RZ, RZ, RZ ;  /* 0x000000ffffad7224 */ /* 0x000fe200078e00ff */
[----:B------:R-:W2:Y:S01]  /*4360*/  LDCU.64 UR46, c[0x0][0x348] ;  /* 0x00006900ff2e77ac */ /* 0x000ea20008000a00 */
[----:B------:R-:W-:Y:S01]  /*4370*/  LOP3.LUT R168, R168, 0x1e40, R3, 0xf8, !PT ;  /* 0x00001e40a8a87812 */ /* 0x000fe200078ef803 */
[----:B------:R-:W4:Y:S01]  /*4380*/  LDC R74, c[0x0][0xb0c] ;  /* 0x0002c300ff4a7b82 */ /* 0x000f220000000800 */
[----:B------:R-:W-:Y:S01]  /*4390*/  IMAD.SHL.U32 R3, R166, 0x10, RZ ;  /* 0x00000010a6037824 */ /* 0x000fe200078e00ff */
[----:B------:R-:W-:Y:S01]  /*43a0*/  MOV R179, UR4 ;  /* 0x0000000400b37c02 */ /* 0x000fe20008000f00 */
[----:B------:R-:W1:Y:S03]  /*43b0*/  LDCU.64 UR38, c[0x0][0x888] ;  /* 0x00011100ff2677ac */ /* 0x000e660008000a00 */
[C---:B------:R-:W-:Y:S01]  /*43c0*/  LOP3.LUT R5, R3.reuse, 0x20, RZ, 0xc0, !PT ;  /* 0x0000002003057812 */ /* 0x040fe200078ec0ff */
[----:B------:R-:W3:Y:S01]  /*43d0*/  LDS R0, [UR43+0x100] ;  /* 0x0001002bff007984 */ /* 0x000ee20008000800 */
[----:B------:R-:W1:Y:S01]  /*43e0*/  LDC R170, c[0x0][0xb20] ;  /* 0x0002c800ffaa7b82 */ /* 0x000e620000000800 */
[----:B------:R-:W-:Y:S01]  /*43f0*/  LOP3.LUT R3, R3, 0x40, RZ, 0xc0, !PT ;  /* 0x0000004003037812 */ /* 0x000fe200078ec0ff */
[----:B------:R-:W-:-:S06]  /*4400*/  UIADD3 UR42, UPT, UPT, UR43, 0x200, URZ ;  /* 0x000002002b2a7890 */ /* 0x000fcc000fffe0ff */
[----:B------:R-:W1:Y:S08]  /*4410*/  LDC R73, c[0x0][0xb30] ;  /* 0x0002cc00ff497b82 */ /* 0x000e700000000800 */
[----:B------:R-:W1:Y:S08]  /*4420*/  LDC.64 R152, c[0x0][0xb10] ;  /* 0x0002c400ff987b82 */ /* 0x000e700000000a00 */
[----:B------:R-:W1:Y:S08]  /*4430*/  LDC.64 R70, c[0x0][0xb18] ;  /* 0x0002c600ff467b82 */ /* 0x000e700000000a00 */
[----:B------:R-:W1:Y:S01]  /*4440*/  LDC.64 R148, c[0x0][0x888] ;  /* 0x00022200ff947b82 */ /* 0x000e620000000a00 */
[----:B---3--:R-:W-:-:S07]  /*4450*/  IMAD.IADD R79, R0, 0x1, R79 ;  /* 0x00000001004f7824 */ /* 0x008fce00078e024f */
[----:B------:R-:W3:Y:S01]  /*4460*/  LDC.64 R68, c[0x0][0xb28] ;  /* 0x0002ca00ff447b82 */ /* 0x000ee20000000a00 */
[----:B------:R-:W-:-:S05]  /*4470*/  VIADD R0, R168, UR43 ;  /* 0x0000002ba8007c36 */ /* 0x000fca0008000000 */
[--C-:B------:R-:W-:Y:S02]  /*4480*/  IADD3 R178, PT, PT, -R5, 0x200, R0.reuse ;  /* 0x0000020005b27810 */ /* 0x100fe40007ffe100 */
[----:B------:R-:W1:Y:S01]  /*4490*/  LDC.64 R150, c[0x0][0x890] ;  /* 0x00022400ff967b82 */ /* 0x000e620000000a00 */
[----:B------:R-:W-:Y:S02]  /*44a0*/  IADD3 R177, PT, PT, -R3, 0x200, R0 ;  /* 0x0000020003b17810 */ /* 0x000fe40007ffe100 */
[----:B------:R-:W-:-:S05]  /*44b0*/  IMAD.IADD R176, R178, 0x1, -R3 ;  /* 0x00000001b2b07824 */ /* 0x000fca00078e0a03 */
[----:B------:R-:W1:Y:S08]  /*44c0*/  LDC.64 R146, c[0x0][0x8b0] ;  /* 0x00022c00ff927b82 */ /* 0x000e700000000a00 */
[----:B------:R-:W1:Y:S08]  /*44d0*/  LDC.64 R144, c[0x0][0x8a8] ;  /* 0x00022a00ff907b82 */ /* 0x000e700000000a00 */
[----:B--2-4-:R-:W1:Y:S02]  /*44e0*/  LDC R172, c[0x0][0x374] ;  /* 0x0000dd00ffac7b82 */ /* 0x014e640000000800 */
.L_x_93:
[C---:B------:R-:W-:Y:S02]  /*44f0*/  LEA R0, R181.reuse, UR43, 0x3 ;  /* 0x0000002bb5007c11 */ /* 0x040fe4000f8e18ff */
[----:B------:R-:W-:Y:S02]  /*4500*/  SHF.L.U32 R3, R174, 0x1f, RZ ;  /* 0x0000001fae037819 */ /* 0x000fe400000006ff */
[----:B------:R-:W-:Y:S02]  /*4510*/  LEA R16, R181, UR43, 0x4 ;  /* 0x0000002bb5107c11 */ /* 0x000fe4000f8e20ff */
[----:B--2---:R-:W2:Y:S02]  /*4520*/  SYNCS.PHASECHK.TRANS64.TRYWAIT P0, [R0+URZ+0x50], R3 ;  /* 0x00005003000075a7 */ /* 0x004ea400080011ff */
[----:B-12---:R-:W-:Y:S05]  /*4530*/  @!P0 BRA `(.L_x_76) ;  /* 0x0000002800488947 */ /* 0x006fea0003800000 */
.L_x_123:
[----:B------:R-:W4:Y:S01]  /*4540*/  LDC.64 R12, c[0x0][0xb10] ;  /* 0x0002c400ff0c7b82 */ /* 0x000f220000000a00 */
[----:B------:R-:W3:Y:S01]  /*4550*/  LDS.128 R16, [R16+0xe0] ;  /* 0x0000e00010107984 */ /* 0x000ee20000000c00 */
[----:B-1----:R-:W-:Y:S01]  /*4560*/  ISETP.NE.AND P1, PT, R73, 0x1, PT ;  /* 0x000000014900780c */ /* 0x002fe20003f25270 */
[----:B--2---:R-:W-:Y:S01]  /*4570*/  VIADD R0, R0, 0x60 ;  /* 0x0000006000007836 */ /* 0x004fe20000000000 */
[----:B------:R-:W-:Y:S04]  /*4580*/  ISETP.GE.AND P0, PT, R72, 0x1, PT ;  /* 0x000000014800780c */ /* 0x000fe80003f06270 */
[----:B------:R-:W1:Y:S01]  /*4590*/  LDC.64 R10, c[0x0][0xb18] ;  /* 0x0002c600ff0a7b82 */ /* 0x000e620000000a00 */
[----:B------:R-:W-:Y:S01]  /*45a0*/  PRMT R0, RZ, 0x654, R0 ;  /* 0x00000654ff007816 */ /* 0x000fe20000000000 */
[----:B------:R-:W-:Y:S01]  /*45b0*/  @!PT LDS RZ, [RZ] ;  /* 0x00000000fffff984 */ /* 0x000fe20000000800 */
[----:B------:R-:W-:Y:S01]  /*45c0*/  @!PT LDS RZ, [RZ] ;  /* 0x00000000fffff984 */ /* 0x000fe20000000800 */
[----:B------:R-:W-:Y:S01]  /*45d0*/  @!PT LDS RZ, [RZ] ;  /* 0x00000000fffff984 */ /* 0x000fe20000000800 */
[----:B------:R-:W-:Y:S01]  /*45e0*/  @!PT LDS RZ, [RZ] ;  /* 0x00000000fffff984 */ /* 0x000fe20000000800 */
[----:B------:R2:W-:Y:S06]  /*45f0*/  MEMBAR.ALL.CTA ;  /* 0x0000000000007992 */ /* 0x0005ec0000008000 */
[----:B--2---:R-:W2:Y:S01]  /*4600*/  FENCE.VIEW.ASYNC.S ;  /* 0x00000000000073c6 */ /* 0x004ea20000000000 */
[----:B------:R-:W1:Y:S08]  /*4610*/  @!P1 LDC R14, c[0x0][0xb20] ;  /* 0x0002c800ff0e9b82 */ /* 0x000e700000000800 */
[----:B------:R-:W1:Y:S01]  /*4620*/  @!P1 LDC R9, c[0x0][0xb0c] ;  /* 0x0002c300ff099b82 */ /* 0x000e620000000800 */
[----:B--2---:R2:W-:Y:S01]  /*4630*/  SYNCS.ARRIVE.TRANS64.RED.A1T0 RZ, [R0+URZ], RZ ;  /* 0x000000ff00ff79a7 */ /* 0x0045e200081004ff */
[----:B---3--:R-:W-:Y:S04]  /*4640*/  LOP3.LUT P4, RZ, R18, 0x1, RZ, 0xc0, !PT ;  /* 0x0000000112ff7812 */ /* 0x008fe8000788c0ff */
[----:B------:R-:W-:Y:S09]  /*4650*/  P2R R180, PR, RZ, 0x10 ;  /* 0x00000010ffb47803 */ /* 0x000ff20000000000 */
[----:B------:R-:W-:Y:S02]  /*4660*/  @P4 MOV R77, R16 ;  /* 0x00000010004d4202 */ /* 0x000fe40000000f00 */
[----:B------:R-:W-:Y:S01]  /*4670*/  @P4 LOP3.LUT R75, R17, 0xffff, RZ, 0xc0, !PT ;  /* 0x0000ffff114b4812 */ /* 0x000fe200078ec0ff */
[----:B--2-4-:R-:W-:Y:S06]  /*4680*/  @!P0 BRA `(.L_x_77) ;  /* 0x0000000000a48947 */ /* 0x014fec0003800000 */
[----:B------:R-:W-:Y:S01]  /*4690*/  IMAD.HI.U32 R21, R172, R71, RZ ;  /* 0x00000047ac157227 */ /* 0x000fe200078e00ff */
[----:B------:R-:W-:Y:S02]  /*46a0*/  ISETP.NE.AND P0, PT, R70, 0x1, PT ;  /* 0x000000014600780c */ /* 0x000fe40003f05270 */
[----:B------:R-:W-:Y:S01]  /*46b0*/  ISETP.NE.AND P2, PT, R72, 0x1, PT ;  /* 0x000000014800780c */ /* 0x000fe20003f45270 */
[----:B------:R-:W-:Y:S01]  /*46c0*/  IMAD.HI.U32 R20, R167, R152, RZ ;  /* 0x00000098a7147227 */ /* 0x000fe200078e00ff */
[----:B------:R-:W-:Y:S02]  /*46d0*/  SHF.R.U32.HI R21, RZ, R170, R21 ;  /* 0x000000aaff157219 */ /* 0x000fe40000011615 */
[----:B------:R-:W-:Y:S01]  /*46e0*/  ISETP.NE.AND P3, PT, R74, 0x1, PT ;  /* 0x000000014a00780c */ /* 0x000fe20003f65270 */
[----:B------:R-:W-:Y:S01]  /*46f0*/  IMAD.HI.U32 R24, R77, R152, RZ ;  /* 0x000000984d187227 */ /* 0x000fe200078e00ff */
[----:B------:R-:W-:Y:S02]  /*4700*/  SHF.R.U32.HI R20, RZ, R153, R20 ;  /* 0x00000099ff147219 */ /* 0x000fe40000011614 */
[----:B------:R-:W-:Y:S01]  /*4710*/  SEL R3, R172, R21, !P0 ;  /* 0x00000015ac037207 */ /* 0x000fe20004000000 */
[----:B------:R-:W-:Y:S01]  /*4720*/  IMAD.HI.U32 R21, R75, R71, RZ ;  /* 0x000000474b157227 */ /* 0x000fe200078e00ff */
[----:B------:R-:W-:Y:S02]  /*4730*/  SEL R7, R167, R20, !P3 ;  /* 0x00000014a7077207 */ /* 0x000fe40005800000 */
[----:B------:R-:W-:Y:S01]  /*4740*/  SHF.R.U32.HI R24, RZ, R153, R24 ;  /* 0x00000099ff187219 */ /* 0x000fe20000011618 */
[-C--:B------:R-:W-:Y:S04]  /*4750*/  IMAD.HI.U32 R20, R3, R68.reuse, RZ ;  /* 0x0000004403147227 */ /* 0x080fe800078e00ff */
[----:B------:R-:W-:Y:S01]  /*4760*/  IMAD.HI.U32 R22, R7, R68, RZ ;  /* 0x0000004407167227 */ /* 0x000fe200078e00ff */
[-C--:B------:R-:W-:Y:S02]  /*4770*/  @P2 SHF.R.U32.HI R3, RZ, R69.reuse, R20 ;  /* 0x00000045ff032219 */ /* 0x080fe40000011614 */
[----:B------:R-:W-:Y:S02]  /*4780*/  SHF.R.U32.HI R20, RZ, R170, R21 ;  /* 0x000000aaff147219 */ /* 0x000fe40000011615 */
[----:B------:R-:W-:Y:S01]  /*4790*/  @P2 SHF.R.U32.HI R7, RZ, R69, R22 ;  /* 0x00000045ff072219 */ /* 0x000fe20000011616 */
[C---:B------:R-:W-:Y:S01]  /*47a0*/  IMAD R2, R72.reuse, R3, RZ ;  /* 0x0000000348027224 */ /* 0x040fe200078e02ff */
[----:B------:R-:W-:Y:S02]  /*47b0*/  SEL R5, R75, R20, !P0 ;  /* 0x000000144b057207 */ /* 0x000fe40004000000 */
[----:B------:R-:W-:Y:S01]  /*47c0*/  SEL R3, R77, R24, !P3 ;  /* 0x000000184d037207 */ /* 0x000fe20005800000 */
[----:B------:R-:W-:Y:S01]  /*47d0*/  IMAD R4, R72, R7, RZ ;  /* 0x0000000748047224 */ /* 0x000fe200078e02ff */
[C---:B------:R-:W-:Y:S01]  /*47e0*/  ISETP.GE.AND P0, PT, R5.reuse, R2, PT ;  /* 0x000000020500720c */ /* 0x040fe20003f06270 */
[----:B------:R-:W-:Y:S03]  /*47f0*/  IMAD.HI.U32 R6, R5, R68, RZ ;  /* 0x0000004405067227 */ /* 0x000fe600078e00ff */
[----:B------:R-:W-:Y:S01]  /*4800*/  ISETP.GE.OR P0, PT, R3, R4, P0 ;  /* 0x000000040300720c */ /* 0x000fe20000706670 */
[----:B------:R-:W-:Y:S01]  /*4810*/  IMAD.MOV R4, RZ, RZ, -R3 ;  /* 0x000000ffff047224 */ /* 0x000fe200078e0a03 */
[-C--:B------:R-:W-:Y:S03]  /*4820*/  SHF.R.U32.HI R6, RZ, R69.reuse, R6 ;  /* 0x00000045ff067219 */ /* 0x080fe60000011606 */
[----:B------:R-:W-:Y:S01]  /*4830*/  IMAD R77, R74, R4, R77 ;  /* 0x000000044a4d7224 */ /* 0x000fe200078e024d */
[----:B------:R-:W-:Y:S05]  /*4840*/  SEL R15, R5, R6, !P2 ;  /* 0x00000006050f7207 */ /* 0x000fea0005000000 */
[----:B------:R-:W-:Y:S02]  /*4850*/  IMAD.MOV R6, RZ, RZ, -R15 ;  /* 0x000000ffff067224 */ /* 0x000fe400078e0a0f */
[C---:B------:R-:W-:Y:S04]  /*4860*/  @!P0 IMAD.HI.U32 R2, R3.reuse, R68, RZ ;  /* 0x0000004403028227 */ /* 0x040fe800078e00ff */
[----:B------:R-:W-:Y:S01]  /*4870*/  IMAD R6, R72, R6, R5 ;  /* 0x0000000648067224 */ /* 0x000fe200078e0205 */
[----:B------:R-:W-:Y:S04]  /*4880*/  @!P0 SHF.R.U32.HI R2, RZ, R69, R2 ;  /* 0x00000045ff028219 */ /* 0x000fe80000011602 */
[----:B------:R-:W-:Y:S02]  /*4890*/  @!P0 SEL R0, R3, R2, !P2 ;  /* 0x0000000203008207 */ /* 0x000fe40005000000 */
[----:B------:R-:W-:Y:S02]  /*48a0*/  IADD3 R2, PT, PT, -R5, RZ, RZ ;  /* 0x000000ff05027210 */ /* 0x000fe40007ffe1ff */
[----:B------:R-:W-:Y:S01]  /*48b0*/  @!P0 IADD3 R8, PT, PT, R15, -R0, RZ ;  /* 0x800000000f088210 */ /* 0x000fe20007ffe0ff */
[----:B------:R-:W-:Y:S02]  /*48c0*/  @!P0 IMAD R0, R7, R6, R0 ;  /* 0x0000000607008224 */ /* 0x000fe400078e0200 */
[----:B------:R-:W-:Y:S02]  /*48d0*/  IMAD R75, R70, R2, R75 ;  /* 0x00000002464b7224 */ /* 0x000fe400078e024b */
[----:B------:R-:W-:Y:S02]  /*48e0*/  @!P0 IMAD R5, R8, R72, R3 ;  /* 0x0000004808058224 */ /* 0x000fe400078e0203 */
[----:B------:R-:W-:Y:S04]  /*48f0*/  @!P0 IMAD.MOV.U32 R3, RZ, RZ, R0 ;  /* 0x000000ffff038224 */ /* 0x000fe800078e0000 */
[----:B------:R-:W-:Y:S02]  /*4900*/  IMAD R77, R3, R74, R77 ;  /* 0x0000004a034d7224 */ /* 0x000fe400078e024d */
[----:B------:R-:W-:Y:S07]  /*4910*/  IMAD R75, R5, R70, R75 ;  /* 0x00000046054b7224 */ /* 0x000fee00078e024b */
.L_x_77:
[----:B------:R-:W-:Y:S01]  /*4920*/  @!P1 IMAD.HI.U32 R0, R77, R12, RZ ;  /* 0x0000000c4d009227 */ /* 0x000fe200078e00ff */
[----:B-1----:R-:W-:Y:S01]  /*4930*/  @!P1 ISETP.NE.AND P0, PT, R10, 0x1, PT ;  /* 0x000000010a00980c */ /* 0x002fe20003f05270 */
[----:B------:R-:W-:Y:S01]  /*4940*/  ULOP3.LUT UP0, URZ, UR42, 0x1b0, URZ, 0xc0, !UPT ;  /* 0x000001b02aff7892 */ /* 0x000fe2000f80c0ff */
[----:B------:R-:W-:Y:S01]  /*4950*/  @!P1 ISETP.NE.AND P2, PT, R9, 0x1, PT ;  /* 0x000000010900980c */ /* 0x000fe20003f45270 */
[----:B------:R-:W-:Y:S01]  /*4960*/  @!P1 IMAD.HI.U32 R3, R75, R11, RZ ;  /* 0x0000000b4b039227 */ /* 0x000fe200078e00ff */
[----:B------:R-:W-:Y:S02]  /*4970*/  @!P1 SHF.R.U32.HI R0, RZ, R13, R0 ;  /* 0x0000000dff009219 */ /* 0x000fe40000011600 */
[----:B------:R-:W-:Y:S01]  /*4980*/  @P4 SHF.R.U32.HI R171, RZ, 0x10, R17 ;  /* 0x00000010ffab4819 */ /* 0x000fe20000011611 */
[----:B------:R-:W-:Y:S01]  /*4990*/  VIADD R181, R181, 0x1 ;  /* 0x00000001b5b57836 */ /* 0x000fe20000000000 */
[----:B------:R-:W-:Y:S02]  /*49a0*/  @!P1 SHF.R.U32.HI R2, RZ, R14, R3 ;  /* 0x0000000eff029219 */ /* 0x000fe40000011603 */
[----:B------:R-:W-:Y:S02]  /*49b0*/  @!P1 SEL R3, R77, R0, !P2 ;  /* 0x000000004d039207 */ /* 0x000fe40005000000 */
[----:B------:R-:W-:Y:S05]  /*49c0*/  @!P1 SEL R2, R75, R2, !P0 ;  /* 0x000000024b029207 */ /* 0x000fea0004000000 */
[----:B------:R-:W-:Y:S02]  /*49d0*/  @!P1 IMAD.IADD R0, R2, 0x1, -R3 ;  /* 0x0000000102009824 */ /* 0x000fe400078e0a03 */
[----:B------:R-:W-:Y:S02]  /*49e0*/  @!P1 IMAD.IADD R2, R3, 0x1, -R2 ;  /* 0x0000000103029824 */ /* 0x000fe400078e0a02 */
[----:B------:R-:W-:Y:S02]  /*49f0*/  @!P1 IMAD R77, R0, R9, R77 ;  /* 0x00000009004d9224 */ /* 0x000fe400078e024d */
[----:B------:R-:W-:Y:S01]  /*4a00*/  @!P1 IMAD R75, R2, R10, R75 ;  /* 0x0000000a024b9224 */ /* 0x000fe200078e024b */
[----:B------:R-:W-:Y:S06]  /*4a10*/  BRA.U !UP0, `(.L_x_78) ;  /* 0x0000000108407547 */ /* 0x000fec000b800000 */
[----:B------:R-:W1:Y:S01]  /*4a20*/  LDCU.64 UR8, c[0x4][0x80] ;  /* 0x01001000ff0877ac */ /* 0x000e620008000a00 */
[----:B------:R-:W-:Y:S01]  /*4a30*/  MOV R3, 0x0 ;  /* 0x0000000000037802 */ /* 0x000fe20000000f00 */
[----:B------:R-:W-:Y:S02]  /*4a40*/  HFMA2 R12, -RZ, RZ, 0, 5.9604644775390625e-08 ;  /* 0x00000001ff0c7431 */ /* 0x000fe400000001ff */
[----:B------:R-:W-:Y:S02]  /*4a50*/  IMAD.MOV.U32 R8, RZ, RZ, 0x70 ;  /* 0x00000070ff087424 */ /* 0x000fe400078e00ff */
[----:B------:R-:W-:Y:S01]  /*4a60*/  IMAD.MOV.U32 R13, RZ, RZ, RZ ;  /* 0x000000ffff0d7224 */ /* 0x000fe200078e00ff */
[----:B------:R-:W2:Y:S01]  /*4a70*/  LDCU.64 UR6, c[0x4][0x88] ;  /* 0x01001100ff0677ac */ /* 0x000ea20008000a00 */
[----:B------:R-:W3:Y:S01]  /*4a80*/  LDC.64 R2, c[0x4][R3] ;  /* 0x0100000003027b82 */ /* 0x000ee20000000a00 */
[----:B------:R-:W4:Y:S01]  /*4a90*/  LDCU.64 UR4, c[0x4][0x8] ;  /* 0x01000100ff0477ac */ /* 0x000f220008000a00 */
[----:B-1----:R-:W-:Y:S01]  /*4aa0*/  MOV R5, UR9 ;  /* 0x0000000900057c02 */ /* 0x002fe20008000f00 */
[----:B------:R-:W-:Y:S01]  /*4ab0*/  IMAD.U32 R4, RZ, RZ, UR8 ;  /* 0x00000008ff047e24 */ /* 0x000fe2000f8e00ff */
[----:B--2---:R-:W-:Y:S01]  /*4ac0*/  MOV R7, UR7 ;  /* 0x0000000700077c02 */ /* 0x004fe20008000f00 */
[----:B------:R-:W-:Y:S01]  /*4ad0*/  IMAD.U32 R6, RZ, RZ, UR6 ;  /* 0x00000006ff067e24 */ /* 0x000fe2000f8e00ff */
[----:B----4-:R-:W-:Y:S01]  /*4ae0*/  MOV R11, UR5 ;  /* 0x00000005000b7c02 */ /* 0x010fe20008000f00 */
[----:B------:R-:W-:Y:S02]  /*4af0*/  IMAD.U32 R10, RZ, RZ, UR4 ;  /* 0x00000004ff0a7e24 */ /* 0x000fe4000f8e00ff */
[----:B------:R-:W-:Y:S07]  /*4b00*/  LEPC R20, `(.L_x_78) ;  /* 0x000000001014794e */ /* 0x000fee0000000000 */
[----:B---3-5:R-:W-:Y:S05]  /*4b10*/  CALL.ABS.NOINC R2 ;  /* 0x0000000002007343 */ /* 0x028fea0003c00000 */
.L_x_78:
[----:B------:R-:W-:Y:S01]  /*4b20*/  LOP3.LUT P0, RZ, R179, 0x1b0, RZ, 0xc0, !PT ;  /* 0x000001b0b3ff7812 */ /* 0x000fe2000780c0ff */
[----:B------:R-:W-:Y:S11]  /*4b30*/  BSSY.RECONVERGENT B6, `(.L_x_79) ;  /* 0x0000013000067945 */ /* 0x000ff60003800200 */
[----:B------:R-:W-:Y:S01]  /*4b40*/  @!UPT UIADD3 URZ, UPT, UPT, URZ, URZ, URZ ;  /* 0x000000fffffff290 */ /* 0x000fe2000fffe0ff */
[----:B------:R-:W-:Y:S05]  /*4b50*/  @!P0 BRA `(.L_x_80) ;  /* 0x0000000000408947 */ /* 0x000fea0003800000 */
        /* <DEDUP_REMOVED lines=16> */
.L_x_80:
[----:B------:R-:W-:Y:S05]  /*4c60*/  BSYNC.RECONVERGENT B6 ;  /* 0x0000000000067941 */ /* 0x000fea0003800200 */
.L_x_79:
[----:B------:R-:W-:Y:S01]  /*4c70*/  ISETP.NE.U32.AND P3, PT, R150, RZ, PT ;  /* 0x000000ff9600720c */ /* 0x000fe20003f65070 */
[----:B------:R-:W-:Y:S01]  /*4c80*/  UISETP.NE.AND UP1, UPT, UR44, URZ, UPT ;  /* 0x000000ff2c00728c */ /* 0x000fe2000bf25270 */
[----:B------:R-:W-:Y:S02]  /*4c90*/  ISETP.NE.U32.AND P4, PT, R146, RZ, PT ;  /* 0x000000ff9200720c */ /* 0x000fe40003f85070 */
[----:B------:R-:W-:Y:S02]  /*4ca0*/  ISETP.NE.AND.EX P3, PT, R151, RZ, PT, P3 ;  /* 0x000000ff9700720c */ /* 0x000fe40003f65330 */
[----:B------:R-:W-:Y:S02]  /*4cb0*/  PLOP3.LUT P1, PT, PT, PT, PT, 0x8, 0x80 ;  /* 0x000000000080781c */ /* 0x000fe40003f2e170 */
[----:B------:R-:W-:Y:S02]  /*4cc0*/  PLOP3.LUT P0, PT, PT, PT, UP1, 0x80, 0x8 ;  /* 0x000000000008781c */ /* 0x000fe40003f0f018 */
[----:B------:R-:W-:Y:S02]  /*4cd0*/  ISETP.NE.AND.EX P4, PT, R147, RZ, PT, P4 ;  /* 0x000000ff9300720c */ /* 0x000fe40003f85340 */
[----:B------:R-:W1:Y:S09]  /*4ce0*/  @UP1 LDCU.64 UR4, c[0x0][0x888] ;  /* 0x00011100ff0417ac */ /* 0x000e720008000a00 */
[----:B------:R-:W-:Y:S01]  /*4cf0*/  @P0 PLOP3.LUT P1, PT, P3, PT, PT, 0x80, 0x8 ;  /* 0x000000000008081c */ /* 0x000fe20001f2f070 */
[----:B-1----:R-:W-:Y:S04]  /*4d00*/  @UP1 UISETP.NE.U32.AND UP0, UPT, UR4, URZ, UPT ;  /* 0x000000ff0400128c */ /* 0x002fe8000bf05070 */
[----:B------:R-:W-:Y:S04]  /*4d10*/  @UP1 UISETP.NE.AND.EX UP0, UPT, UR5, URZ, UPT, UP0 ;  /* 0x000000ff0500128c */ /* 0x000fe8000bf05300 */
[----:B------:R-:W-:Y:S01]  /*4d20*/  @UP1 USEL UR4, URZ, 0xffffffff, UP0 ;  /* 0xffffffffff041887 */ /* 0x000fe20008000000 */
[----:B------:R-:W-:Y:S11]  /*4d30*/  @!P3 BRA `(.L_x_81) ;  /* 0x00000000002cb947 */ /* 0x000ff60003800000 */
[----:B------:R-:W-:Y:S01]  /*4d40*/  ISETP.NE.U32.AND P2, PT, R148, RZ, PT ;  /* 0x000000ff9400720c */ /* 0x000fe20003f45070 */
[----:B------:R-:W-:Y:S03]  /*4d50*/  IMAD.MOV.U32 R164, RZ, RZ, 0x1 ;  /* 0x00000001ffa47424 */ /* 0x000fe600078e00ff */
[----:B------:R-:W-:Y:S11]  /*4d60*/  ISETP.NE.AND.EX P2, PT, R149, RZ, PT, P2 ;  /* 0x000000ff9500720c */ /* 0x000ff60003f45320 */
[----:B------:R-:W-:Y:S02]  /*4d70*/  @!UPT UIADD3 URZ, UPT, UPT, URZ, URZ, URZ ;  /* 0x000000fffffff290 */ /* 0x000fe4000fffe0ff */
[----:B------:R-:W1:Y:S01]  /*4d80*/  @P2 LDC.64 R2, c[0x0][0x888] ;  /* 0x00022200ff022b82 */ /* 0x000e620000000a00 */
[----:B------:R-:W-:Y:S04]  /*4d90*/  @P2 IMAD R0, R150, UR36, RZ ;  /* 0x0000002496002c24 */ /* 0x000fe8000f8e02ff */
[----:B-1----:R-:W-:Y:S04]  /*4da0*/  @P2 IMAD.WIDE R2, R0, 0x4, R2 ;  /* 0x0000000400022825 */ /* 0x002fe800078e0202 */
[----:B------:R-:W-:Y:S01]  /*4db0*/  HFMA2 R0, -RZ, RZ, 0, 5.9604644775390625e-08 ;  /* 0x00000001ff007431 */ /* 0x000fe200000001ff */
[----:B-----5:R1:W5:Y:S04]  /*4dc0*/  @P2 LDG.E R81, desc[UR40][R2.64] ;  /* 0x0000002802512981 */ /* 0x020368000c1e1900 */
[----:B------:R-:W-:Y:S01]  /*4dd0*/  @!P2 PRMT R164, R0, 0x7610, R164 ;  /* 0x0000761000a4a816 */ /* 0x000fe200000000a4 */
[----:B-1----:R-:W2:Y:S06]  /*4de0*/  @!P2 LDC R81, c[0x0][0x880] ;  /* 0x00022000ff51ab82 */ /* 0x002eac0000000800 */
.L_x_81:
[----:B------:R-:W-:Y:S05]  /*4df0*/  @!P4 BRA `(.L_x_82) ;  /* 0x000000000020c947 */ /* 0x000fea0003800000 */
[----:B------:R-:W-:Y:S04]  /*4e00*/  ISETP.NE.U32.AND P2, PT, R144, RZ, PT ;  /* 0x000000ff9000720c */ /* 0x000fe80003f45070 */
[----:B------:R-:W-:Y:S11]  /*4e10*/  ISETP.NE.AND.EX P2, PT, R145, RZ, PT, P2 ;  /* 0x000000ff9100720c */ /* 0x000ff60003f45320 */
[----:B------:R-:W-:Y:S02]  /*4e20*/  @!UPT UIADD3 URZ, UPT, UPT, URZ, URZ, URZ ;  /* 0x000000fffffff290 */ /* 0x000fe4000fffe0ff */
[----:B------:R-:W1:Y:S01]  /*4e30*/  @P2 LDC.64 R2, c[0x0][0x8a8] ;  /* 0x00022a00ff022b82 */ /* 0x000e620000000a00 */
[----:B------:R-:W-:Y:S04]  /*4e40*/  @P2 IMAD R0, R146, UR36, RZ ;  /* 0x0000002492002c24 */ /* 0x000fe8000f8e02ff */
[----:B-1----:R-:W-:Y:S05]  /*4e50*/  @P2 IMAD.WIDE R2, R0, 0x4, R2 ;  /* 0x0000000400022825 */ /* 0x002fea00078e0202 */
[----:B-----5:R1:W5:Y:S02]  /*4e60*/  @P2 LDG.E R78, desc[UR40][R2.64] ;  /* 0x00000028024e2981 */ /* 0x020364000c1e1900 */
[----:B-1----:R-:W3:Y:S02]  /*4e70*/  @!P2 LDC R78, c[0x0][0x8a0] ;  /* 0x00022800ff4eab82 */ /* 0x002ee40000000800 */
.L_x_82:
[----:B--2--5:R-:W-:Y:S01]  /*4e80*/  @P0 FSETP.NEU.AND P4, PT, R81, RZ, PT ;  /* 0x000000ff5100020b */ /* 0x024fe20003f8d000 */
[----:B------:R-:W-:Y:S01]  /*4e90*/  IMAD.U32 R0, RZ, RZ, UR4 ;  /* 0x00000004ff007e24 */ /* 0x000fe2000f8e00ff */
[----:B------:R-:W-:Y:S01]  /*4ea0*/  @P0 LOP3.LUT P2, RZ, R164, 0xff, RZ, 0xc0, !PT ;  /* 0x000000ffa4ff0812 */ /* 0x000fe2000784c0ff */
[----:B------:R-:W-:Y:S01]  /*4eb0*/  BSSY B1, `(.L_x_83) ;  /* 0x000003d000017945 */ /* 0x000fe20003800000 */
[----:B------:R-:W-:Y:S01]  /*4ec0*/  @P0 SEL R3, RZ, 0xffffffff, P4 ;  /* 0xffffffffff030807 */ /* 0x000fe20002000000 */
[C---:B------:R-:W-:Y:S01]  /*4ed0*/  IMAD R64, R76.reuse, 0x40, R79 ;  /* 0x000000404c407824 */ /* 0x040fe200078e024f */
[----:B------:R-:W-:Y:S02]  /*4ee0*/  LEA R156, R76, UR43, 0x3 ;  /* 0x0000002b4c9c7c11 */ /* 0x000fe4000f8e18ff */
[----:B------:R-:W-:Y:S02]  /*4ef0*/  CS2R R86, SRZ ;  /* 0x0000000000567805 */ /* 0x000fe4000001ff00 */
[----:B------:R-:W-:Y:S02]  /*4f00*/  @P1 SEL R3, R0, R3, !P2 ;  /* 0x0000000300031207 */ /* 0x000fe40005000000 */
[----:B------:R-:W-:Y:S02]  /*4f10*/  CS2R R84, SRZ ;  /* 0x0000000000547805 */ /* 0x000fe4000001ff00 */
[----:B------:R-:W-:Y:S02]  /*4f20*/  SHF.L.U32 R5, R175, 0x1f, RZ ;  /* 0x0000001faf057819 */ /* 0x000fe400000006ff */
[----:B------:R-:W-:Y:S02]  /*4f30*/  CS2R R90, SRZ ;  /* 0x00000000005a7805 */ /* 0x000fe4000001ff00 */
[----:B------:R-:W-:Y:S02]  /*4f40*/  @P0 LOP3.LUT R3, R3, 0x1, RZ, 0xc0, !PT ;  /* 0x0000000103030812 */ /* 0x000fe400078ec0ff */
[----:B------:R-:W-:Y:S02]  /*4f50*/  CS2R R88, SRZ ;  /* 0x0000000000587805 */ /* 0x000fe4000001ff00 */
[----:B------:R-:W-:Y:S02]  /*4f60*/  PLOP3.LUT P5, PT, PT, PT, PT, 0x8, 0x80 ;  /* 0x000000000080781c */ /* 0x000fe40003fae170 */
[----:B------:R-:W-:Y:S02]  /*4f70*/  CS2R R98, SRZ ;  /* 0x0000000000627805 */ /* 0x000fe4000001ff00 */
[----:B------:R-:W-:Y:S02]  /*4f80*/  ISETP.NE.U32.OR P1, PT, R3, 0x1, !P0 ;  /* 0x000000010300780c */ /* 0x000fe40004725470 */
[----:B------:R-:W-:Y:S02]  /*4f90*/  CS2R R96, SRZ ;  /* 0x0000000000607805 */ /* 0x000fe4000001ff00 */
[----:B------:R-:W-:Y:S02]  /*4fa0*/  CS2R R94, SRZ ;  /* 0x00000000005e7805 */ /* 0x000fe4000001ff00 */
[----:B------:R-:W-:Y:S07]  /*4fb0*/  CS2R R92, SRZ ;  /* 0x00000000005c7805 */ /* 0x000fee000001ff00 */
[----:B------:R-:W-:Y:S04]  /*4fc0*/  @P1 SHF.L.U32 R2, R173, 0x1f, RZ ;  /* 0x0000001fad021819 */ /* 0x000fe800000006ff */
[----:B------:R-:W1:Y:S01]  /*4fd0*/  @P1 SYNCS.PHASECHK.TRANS64.TRYWAIT P0, [UR43+0x30], R2 ;  /* 0x00003002ff0015a7 */ /* 0x000e62000800112b */
[----:B------:R2:W4:Y:S01]  /*4fe0*/  SYNCS.PHASECHK.TRANS64.TRYWAIT P4, [R156+URZ+0x70], R5 ;  /* 0x000070059c0075a7 */ /* 0x00052200080811ff */
[----:B-1----:R-:W-:Y:S01]  /*4ff0*/  @P1 PLOP3.LUT P5, PT, P0, PT, PT, 0x8, 0x80 ;  /* 0x000000000080181c */ /* 0x002fe200007ae170 */
[----:B------:R-:W-:Y:S01]  /*5000*/  @!UPT UIADD3 URZ, UPT, UPT, URZ, URZ, URZ ;  /* 0x000000fffffff290 */ /* 0x000fe2000fffe0ff */
[----:B--2-4-:R-:W-:Y:S11]  /*5010*/  @!P1 BRA `(.L_x_84) ;  /* 0x0000000000989947 */ /* 0x014ff60003800000 */
[----:B------:R-:W-:Y:S01]  /*5020*/  ISETP.NE.U32.AND P0, PT, RZ, UR38, PT ;  /* 0x00000026ff007c0c */ /* 0x000fe2000bf05070 */
[----:B------:R-:W-:Y:S01]  /*5030*/  BSSY B0, `(.L_x_85) ;  /* 0x0000016000007945 */ /* 0x000fe20003800000 */
[----:B------:R-:W-:Y:S02]  /*5040*/  FSETP.NEU.AND P2, PT, R81, RZ, PT ;  /* 0x000000ff5100720b */ /* 0x000fe40003f4d000 */
[----:B------:R-:W-:Y:S02]  /*5050*/  CS2R R94, SRZ ;  /* 0x00000000005e7805 */ /* 0x000fe4000001ff00 */
[----:B------:R-:W-:Y:S02]  /*5060*/  ISETP.NE.AND.EX P0, PT, RZ, UR39, PT, P0 ;  /* 0x00000027ff007c0c */ /* 0x000fe4000bf05300 */
[----:B------:R-:W-:Y:S02]  /*5070*/  CS2R R92, SRZ ;  /* 0x00000000005c7805 */ /* 0x000fe4000001ff00 */
[----:B------:R-:W-:Y:S02]  /*5080*/  LOP3.LUT P1, RZ, R164, 0xff, RZ, 0xc0, !PT ;  /* 0x000000ffa4ff7812 */ /* 0x000fe4000782c0ff */
[----:B------:R-:W-:Y:S02]  /*5090*/  CS2R R98, SRZ ;  /* 0x0000000000627805 */ /* 0x000fe4000001ff00 */
[----:B------:R-:W-:Y:S02]  /*50a0*/  SEL R0, RZ, 0xffffffff, P2 ;  /* 0xffffffffff007807 */ /* 0x000fe40001000000 */
[----:B------:R-:W-:Y:S02]  /*50b0*/  CS2R R96, SRZ ;  /* 0x0000000000607805 */ /* 0x000fe4000001ff00 */
[----:B------:R-:W-:Y:S02]  /*50c0*/  SEL R3, RZ, 0xffffffff, P0 ;  /* 0xffffffffff037807 */ /* 0x000fe40000000000 */
[----:B------:R-:W-:Y:S02]  /*50d0*/  CS2R R90, SRZ ;  /* 0x00000000005a7805 */ /* 0x000fe4000001ff00 */
[----:B------:R-:W-:Y:S02]  /*50e0*/  CS2R R88, SRZ ;  /* 0x0000000000587805 */ /* 0x000fe4000001ff00 */
[----:B------:R-:W-:Y:S02]  /*50f0*/  CS2R R86, SRZ ;  /* 0x0000000000567805 */ /* 0x000fe4000001ff00 */
[----:B------:R-:W-:Y:S02]  /*5100*/  @P3 SEL R0, R3, R0, !P1 ;  /* 0x0000000003003207 */ /* 0x000fe40004800000 */
[----:B------:R-:W-:Y:S02]  /*5110*/  CS2R R84, SRZ ;  /* 0x0000000000547805 */ /* 0x000fe4000001ff00 */
[----:B------:R-:W-:Y:S04]  /*5120*/  LOP3.LUT R0, R0, 0x1, RZ, 0xc0, !PT ;  /* 0x0000000100007812 */ /* 0x000fe800078ec0ff */
[----:B------:R-:W-:Y:S01]  /*5130*/  ISETP.NE.U32.AND P0, PT, R0, 0x1, PT ;  /* 0x000000010000780c */ /* 0x000fe20003f05070 */
[----:B------:R-:W-:Y:S01]  /*5140*/  @!UPT UIADD3 URZ, UPT, UPT, URZ, URZ, URZ ;  /* 0x000000fffffff290 */ /* 0x000fe2000fffe0ff */
[----:B------:R-:W-:Y:S11]  /*5150*/  @!P5 BRA `(.L_x_86) ;  /* 0x00000000000cd947 */ /* 0x000ff60003800000 */
[----:B------:R-:W-:Y:S04]  /*5160*/  SHF.L.U32 R3, R173, 0x1f, RZ ;  /* 0x0000001fad037819 */ /* 0x000fe800000006ff */
[----:B------:R-:W1:Y:S02]  /*5170*/  SYNCS.PHASECHK.TRANS64.TRYWAIT P1, [UR43+0x30], R3 ;  /* 0x00003003ff0075a7 */ /* 0x000e64000802112b */
[----:B-1----:R-:W-:Y:S05]  /*5180*/  @!P1 BRA `(.L_x_87) ;  /* 0x0000001c00489947 */ /* 0x002fea0003800000 */
.L_x_86:
[----:B------:R-:W-:Y:S05]  /*5190*/  BSYNC B0 ;  /* 0x0000000000007941 */ /* 0x000fea0003800000 */
.L_x_85:
[----:B------:R2:W4:Y:S01]  /*51a0*/  @P0 LDS.128 R92, [R168+UR43+0x200] ;  /* 0x0002002ba85c0984 */ /* 0x0005220008000c00 */
[----:B------:R-:W-:Y:S01]  /*51b0*/  UIADD3 UR4, UPT, UPT, UR43, 0x38, URZ ;  /* 0x000000382b047890 */ /* 0x000fe2000fffe0ff */
[----:B------:R-:W-:Y:S02]  /*51c0*/  LOP3.LUT R173, R173, 0x1, RZ, 0x3c, !PT ;  /* 0x00000001adad7812 */ /* 0x000fe400078e3cff */
[----:B------:R2:W1:Y:S01]  /*51d0*/  @P0 LDS.128 R96, [R178+0x10] ;  /* 0x00001000b2600984 */ /* 0x0004620000000c00 */
[----:B------:R-:W-:Y:S03]  /*51e0*/  UPRMT UR4, UR37, 0x654, UR4 ;  /* 0x0000065425047896 */ /* 0x000fe60008000004 */
[----:B------:R2:W1:Y:S04]  /*51f0*/  @P0 LDS.128 R88, [R177+0x20] ;  /* 0x00002000b1580984 */ /* 0x0004680000000c00 */
[----:B------:R2:W1:Y:S01]  /*5200*/  @P0 LDS.128 R84, [R176+0x30] ;  /* 0x00003000b0540984 */ /* 0x0004620000000c00 */
[----:B------:R-:W-:Y:S01]  /*5210*/  @!PT LDS RZ, [RZ] ;  /* 0x00000000fffff984 */ /* 0x000fe20000000800 */
[----:B------:R-:W-:Y:S01]  /*5220*/  @!PT LDS RZ, [RZ] ;  /* 0x00000000fffff984 */ /* 0x000fe20000000800 */
[----:B------:R-:W-:Y:S01]  /*5230*/  @!PT LDS RZ, [RZ] ;  /* 0x00000000fffff984 */ /* 0x000fe20000000800 */
[----:B------:R-:W-:Y:S01]  /*5240*/  @!PT LDS RZ, [RZ] ;  /* 0x00000000fffff984 */ /* 0x000fe20000000800 */
[----:B------:R5:W-:Y:S06]  /*5250*/  MEMBAR.ALL.CTA ;  /* 0x0000000000007992 */ /* 0x000bec0000008000 */
[----:B-----5:R-:W5:Y:S02]  /*5260*/  FENCE.VIEW.ASYNC.S ;  /* 0x00000000000073c6 */ /* 0x020f640000000000 */
[----:B-----5:R-:W-:Y:S01]  /*5270*/  SYNCS.ARRIVE.TRANS64.RED.A1T0 RZ, [UR4], RZ ;  /* 0x000000ffffff79a7 */ /* 0x020fe20008100404 */
.L_x_84:
[----:B------:R-:W-:Y:S05]  /*5280*/  BSYNC B1 ;  /* 0x0000000000017941 */ /* 0x000fea0003800000 */
.L_x_83:
[----:B-1----:R-:W-:Y:S04]  /*5290*/  SHF.R.U32.HI R0, RZ, 0x15, R64 ;  /* 0x00000015ff007819 */ /* 0x002fe80000011640 */
[----:B------:R-:W-:Y:S01]  /*52a0*/  LOP3.LUT P0, RZ, R0, 0x3, R169, 0x48, !PT ;  /* 0x0000000300ff7812 */ /* 0x000fe200078048a9 */
[----:B------:R-:W-:Y:S01]  /*52b0*/  @!UPT UIADD3 URZ, UPT, UPT, URZ, URZ, URZ ;  /* 0x000000fffffff290 */ /* 0x000fe2000fffe0ff */
[----:B------:R-:W-:Y:S11]  /*52c0*/  @P4 BRA `(.L_x_88) ;  /* 0x0000000000084947 */ /* 0x000ff60003800000 */
[----:B------:R-:W1:Y:S02]  /*52d0*/  SYNCS.PHASECHK.TRANS64.TRYWAIT P1, [R156+URZ+0x70], R5 ;  /* 0x000070059c0075a7 */ /* 0x000e6400080211ff */
[----:B-1----:R-:W-:Y:S05]  /*52e0*/  @!P1 BRA `(.L_x_89) ;  /* 0x0000001c00089947 */ /* 0x002fea0003800000 */
.L_x_88:
[----:B------:R-:W-:Y:S05]  /*52f0*/  @!P0 BRA `(.L_x_90) ;  /* 0x0000000000408947 */ /* 0x000fea0003800000 */
[----:B------:R-:W1:Y:S01]  /*5300*/  LDCU.64 UR8, c[0x4][0x70] ;  /* 0x01000e00ff0877ac */ /* 0x000e620008000a00 */
[----:B------:R-:W-:Y:S01]  /*5310*/  MOV R3, 0x0 ;  /* 0x0000000000037802 */ /* 0x000fe20000000f00 */
[----:B------:R-:W-:Y:S02]  /*5320*/  HFMA2 R12, -RZ, RZ, 0, 5.9604644775390625e-08 ;  /* 0x00000001ff0c7431 */ /* 0x000fe400000001ff */
[----:B------:R-:W-:Y:S02]  /*5330*/  IMAD.MOV.U32 R8, RZ, RZ, 0x192 ;  /* 0x00000192ff087424 */ /* 0x000fe400078e00ff */
[----:B------:R-:W-:Y:S01]  /*5340*/  IMAD.MOV.U32 R13, RZ, RZ, RZ ;  /* 0x000000ffff0d7224 */ /* 0x000fe200078e00ff */
[----:B------:R-:W5:Y:S01]  /*5350*/  LDCU.64 UR6, c[0x4][0x78] ;  /* 0x01000f00ff0677ac */ /* 0x000f620008000a00 */
[----:B------:R-:W2:Y:S01]  /*5360*/  LDC.64 R2, c[0x4][R3] ;  /* 0x0100000003027b82 */ /* 0x000ea20000000a00 */
[----:B------:R-:W3:Y:S01]  /*5370*/  LDCU.64 UR4, c[0x4][0x10] ;  /* 0x01000200ff0477ac */ /* 0x000ee20008000a00 */
[----:B-1----:R-:W-:Y:S01]  /*5380*/  MOV R5, UR9 ;  /* 0x0000000900057c02 */ /* 0x002fe20008000f00 */
[----:B------:R-:W-:Y:S01]  /*5390*/  IMAD.U32 R4, RZ, RZ, UR8 ;  /* 0x00000008ff047e24 */ /* 0x000fe2000f8e00ff */
[----:B-----5:R-:W-:Y:S01]  /*53a0*/  MOV R7, UR7 ;  /* 0x0000000700077c02 */ /* 0x020fe20008000f00 */
[----:B------:R-:W-:Y:S01]  /*53b0*/  IMAD.U32 R6, RZ, RZ, UR6 ;  /* 0x00000006ff067e24 */ /* 0x000fe2000f8e00ff */
[----:B---3--:R-:W-:Y:S01]  /*53c0*/  MOV R11, UR5 ;  /* 0x00000005000b7c02 */ /* 0x008fe20008000f00 */
[----:B------:R-:W-:Y:S02]  /*53d0*/  IMAD.U32 R10, RZ, RZ, UR4 ;  /* 0x00000004ff0a7e24 */ /* 0x000fe4000f8e00ff */
[----:B------:R-:W-:Y:S07]  /*53e0*/  LEPC R20, `(.L_x_90) ;  /* 0x000000001014794e */ /* 0x000fee0000000000 */
[----:B--2-4-:R-:W-:Y:S05]  /*53f0*/  CALL.ABS.NOINC R2 ;  /* 0x0000000002007343 */ /* 0x014fea0003c00000 */
.L_x_90:
[----:B------:R-:W-:Y:S01]  /*5400*/  LOP3.LUT P0, RZ, R166, 0x60, RZ, 0xc0, !PT ;  /* 0x00000060a6ff7812 */ /* 0x000fe2000780c0ff */
[----:B------:R-:W-:Y:S05]  /*5410*/  WARPSYNC.ALL ;  /* 0x0000000000007948 */ /* 0x000fea0003800000 */
[----:B------:R-:W-:Y:S01]  /*5420*/  R2UR UR4, R64 ;  /* 0x00000000400472ca */ /* 0x000fe200000e0000 */
[----:B------:R-:W-:Y:S01]  /*5430*/  BSSY.RECONVERGENT B0, `(.L_x_91) ;  /* 0x0000121000007945 */ /* 0x000fe20003800200 */
[-C--:B----4-:R-:W-:Y:S02]  /*5440*/  F2FP.F16.E4M3.UNPACK_B R82, R92.reuse ;  /* 0x0000005cff52723e */ /* 0x090fe400020006ff */
[----:B------:R-:W-:Y:S02]  /*5450*/  F2FP.F16.E4M3.UNPACK_B R109, R92.H1 ;  /* 0x0000005cff6d723e */ /* 0x000fe400030006ff */
[-C--:B------:R-:W-:Y:S01]  /*5460*/  F2FP.F16.E4M3.UNPACK_B R107, R93.reuse ;  /* 0x0000005dff6b723e */ /* 0x080fe200020006ff */
[--C-:B------:R-:W-:Y:S01]  /*5470*/  HADD2.F32 R80, -RZ, R82.reuse.H0_H0 ;  /* 0x20000052ff507230 */ /* 0x100fe20000004100 */
[----:B------:R-:W-:Y:S01]  /*5480*/  F2FP.F16.E4M3.UNPACK_B R105, R93.H1 ;  /* 0x0000005dff69723e */ /* 0x000fe200030006ff */
[----:B------:R-:W-:Y:S01]  /*5490*/  HADD2.F32 R82, -RZ, R82.H1_H1 ;  /* 0x30000052ff527230 */ /* 0x000fe20000004100 */
[-C--:B------:R-:W-:Y:S01]  /*54a0*/  F2FP.F16.E4M3.UNPACK_B R130, R84.reuse ;  /* 0x00000054ff82723e */ /* 0x080fe200020006ff */
[--C-:B------:R-:W-:Y:S01]  /*54b0*/  HADD2.F32 R83, -RZ, R109.reuse.H0_H0 ;  /* 0x2000006dff537230 */ /* 0x100fe20000004100 */
[----:B------:R-:W-:Y:S01]  /*54c0*/  F2FP.F16.E4M3.UNPACK_B R132, R84.H1 ;  /* 0x00000054ff84723e */ /* 0x000fe200030006ff */
[----:B------:R-:W3:Y:S01]  /*54d0*/  LDTM.x64 R4, tmem[UR4] ;  /* 0x00000004000479ee */ /* 0x000ee20008340000 */
[----:B------:R-:W-:Y:S01]  /*54e0*/  NOP ;  /* 0x0000000000007918 */ /* 0x000fe20000000000 */
[----:B------:R-:W-:Y:S01]  /*54f0*/  R2UR UR5, R156 ;  /* 0x000000009c0572ca */ /* 0x000fe200000e0000 */
[--C-:B------:R-:W-:Y:S01]  /*5500*/  HADD2.F32 R129, -RZ, R130.reuse.H0_H0 ;  /* 0x20000082ff817230 */ /* 0x100fe20000004100 */
[----:B------:R-:W-:Y:S01]  /*5510*/  F2FP.F16.E4M3.UNPACK_B R93, R94 ;  /* 0x0000005eff5d723e */ /* 0x000fe200020006ff */
[----:B------:R-:W-:Y:S01]  /*5520*/  HADD2.F32 R130, -RZ, R130.H1_H1 ;  /* 0x30000082ff827230 */ /* 0x000fe20000004100 */
[-C--:B------:R-:W-:Y:S01]  /*5530*/  F2FP.F16.E4M3.UNPACK_B R134, R85.reuse ;  /* 0x00000055ff86723e */ /* 0x080fe200020006ff */
[----:B------:R-:W-:Y:S01]  /*5540*/  HADD2.F32 R84, -RZ, R109.H1_H1 ;  /* 0x3000006dff547230 */ /* 0x000fe20000004100 */
[----:B------:R-:W-:Y:S01]  /*5550*/  F2FP.F16.E4M3.UNPACK_B R136, R85.H1 ;  /* 0x00000055ff88723e */ /* 0x000fe200030006ff */
[--C-:B------:R-:W-:Y:S01]  /*5560*/  HADD2.F32 R85, -RZ, R107.reuse.H0_H0 ;  /* 0x2000006bff557230 */ /* 0x100fe20000004100 */
[-C--:B------:R-:W-:Y:S01]  /*5570*/  F2FP.F16.E4M3.UNPACK_B R138, R86.reuse ;  /* 0x00000056ff8a723e */ /* 0x080fe200020006ff */
[--C-:B------:R-:W-:Y:S01]  /*5580*/  HADD2.F32 R133, -RZ, R134.reuse.H0_H0 ;  /* 0x20000086ff857230 */ /* 0x100fe20000004100 */
[----:B------:R-:W-:Y:S01]  /*5590*/  F2FP.F16.E4M3.UNPACK_B R140, R86.H1 ;  /* 0x00000056ff8c723e */ /* 0x000fe200030006ff */
[----:B------:R-:W-:Y:S01]  /*55a0*/  HADD2.F32 R86, -RZ, R107.H1_H1 ;  /* 0x3000006bff567230 */ /* 0x000fe20000004100 */
[----:B------:R-:W-:Y:S01]  /*55b0*/  F2FP.F16.E4M3.UNPACK_B R142, R87 ;  /* 0x00000057ff8e723e */ /* 0x000fe200020006ff */
[----:B------:R-:W-:Y:S01]  /*55c0*/  UIADD3 UR5, UPT, UPT, UR5, 0x90, URZ ;  /* 0x0000009005057890 */ /* 0x000fe2000fffe0ff */
[----:B------:R-:W-:Y:S01]  /*55d0*/  HADD2.F32 R134, -RZ, R134.H1_H1 ;  /* 0x30000086ff867230 */ /* 0x000fe20000004100 */
[----:B------:R-:W-:Y:S01]  /*55e0*/  F2FP.F16.E4M3.UNPACK_B R114, R88 ;  /* 0x00000058ff72723e */ /* 0x000fe200020006ff */
[--C-:B------:R-:W-:Y:S01]  /*55f0*/  HADD2.F32 R137, -RZ, R138.reuse.H0_H0 ;  /* 0x2000008aff897230 */ /* 0x100fe20000004100 */
[----:B------:R-:W-:Y:S01]  /*5600*/  UPRMT UR5, UR37, 0x654, UR5 ;  /* 0x0000065425057896 */ /* 0x000fe20008000005 */
[----:B------:R-:W-:Y:S01]  /*5610*/  HADD2.F32 R138, -RZ, R138.H1_H1 ;  /* 0x3000008aff8a7230 */ /* 0x000fe20000004100 */
[-C--:B------:R-:W-:Y:S01]  /*5620*/  F2FP.F16.E4M3.UNPACK_B R118, R89.reuse ;  /* 0x00000059ff76723e */ /* 0x080fe200020006ff */
[--C-:B------:R-:W-:Y:S01]  /*5630*/  HADD2.F32 R113, -RZ, R114.reuse.H0_H0 ;  /* 0x20000072ff717230 */ /* 0x100fe20000004100 */
[----:B------:R-:W-:Y:S01]  /*5640*/  F2FP.F16.E4M3.UNPACK_B R120, R89.H1 ;  /* 0x00000059ff78723e */ /* 0x000fe200030006ff */
[C---:B---3--:R-:W-:Y:S01]  /*5650*/  FMUL R4, R78.reuse, R4 ;  /* 0x000000044e047220 */ /* 0x048fe20000400000 */
[C---:B------:R-:W-:Y:S01]  /*5660*/  FMUL R5, R78.reuse, R5 ;  /* 0x000000054e057220 */ /* 0x040fe20000400000 */
[C---:B------:R-:W-:Y:S01]  /*5670*/  FMUL R8, R78.reuse, R8 ;  /* 0x000000084e087220 */ /* 0x040fe20000400000 */
[C---:B------:R-:W-:Y:S01]  /*5680*/  FMUL R9, R78.reuse, R9 ;  /* 0x000000094e097220 */ /* 0x040fe20000400000 */
[----:B------:R-:W-:Y:S01]  /*5690*/  SYNCS.ARRIVE.TRANS64.RED.A1T0 RZ, [UR5], RZ ;  /* 0x000000ffffff79a7 */ /* 0x000fe20008100405 */
[C---:B------:R-:W-:Y:S01]  /*56a0*/  FFMA R4, R81.reuse, R80, R4 ;  /* 0x0000005051047223 */ /* 0x040fe20000000004 */
[C---:B------:R-:W-:Y:S01]  /*56b0*/  FFMA R5, R81.reuse, R82, R5 ;  /* 0x0000005251057223 */ /* 0x040fe20000000005 */
[----:B------:R-:W-:Y:S02]  /*56c0*/  HADD2.F32 R89, -RZ, R93.H0_H0 ;  /* 0x2000005dff597230 */ /* 0x000fe40000004100 */
[C---:B------:R-:W-:Y:S01]  /*56d0*/  FMUL R12, R78.reuse, R12 ;  /* 0x0000000c4e0c7220 */ /* 0x040fe20000400000 */
        /* <DEDUP_REMOVED lines=11> */
[----:B------:R-:W-:Y:S02]  /*5790*/  HADD2.F32 R114, -RZ, R114.H1_H1 ;  /* 0x30000072ff727230 */ /* 0x000fe40000004100 */
[C---:B------:R-:W-:Y:S01]  /*57a0*/  FMUL R32, R78.reuse, R36 ;  /* 0x000000244e207220 */ /* 0x040fe20000400000 */
[C---:B------:R-:W-:Y:S01]  /*57b0*/  FMUL R33, R78.reuse, R37 ;  /* 0x000000254e217220 */ /* 0x040fe20000400000 */
[--C-:B------:R-:W-:Y:S02]  /*57c0*/  HADD2.F32 R117, -RZ, R118.reuse.H0_H0 ;  /* 0x20000076ff757230 */ /* 0x100fe40000004100 */
[C---:B------:R-:W-:Y:S01]  /*57d0*/  FMUL R36, R78.reuse, R40 ;  /* 0x000000284e247220 */ /* 0x040fe20000400000 */
[----:B------:R-:W-:Y:S02]  /*57e0*/  HADD2.F32 R118, -RZ, R118.H1_H1 ;  /* 0x30000076ff767230 */ /* 0x000fe40000004100 */
        /* <DEDUP_REMOVED lines=8> */
[----:B------:R-:W-:Y:S01]  /*5870*/  F2FP.F16.E4M3.UNPACK_B R92, R94.H1 ;  /* 0x0000005eff5c723e */ /* 0x000fe200030006ff */
[C---:B------:R-:W-:Y:S01]  /*5880*/  FMUL R53, R78.reuse, R57 ;  /* 0x000000394e357220 */ /* 0x040fe20000400000 */
[C---:B------:R-:W-:Y:S01]  /*5890*/  FMUL R56, R78.reuse, R60 ;  /* 0x0000003c4e387220 */ /* 0x040fe20000400000 */
[----:B------:R-:W-:Y:S01]  /*58a0*/  F2FP.F16.E4M3.UNPACK_B R141, R87.H1 ;  /* 0x00000057ff8d723e */ /* 0x000fe200030006ff */
[C---:B------:R-:W-:Y:S01]  /*58b0*/  FMUL R57, R78.reuse, R61 ;  /* 0x0000003d4e397220 */ /* 0x040fe20000400000 */
[----:B------:R-:W-:Y:S02]  /*58c0*/  HADD2.F32 R80, -RZ, R142.H1_H1 ;  /* 0x3000008eff507230 */ /* 0x000fe40000004100 */
[C---:B------:R-:W-:Y:S01]  /*58d0*/  FMUL R60, R78.reuse, R64 ;  /* 0x000000404e3c7220 */ /* 0x040fe20000400000 */
[----:B------:R-:W-:Y:S01]  /*58e0*/  F2FP.F16.E4M3.UNPACK_B R116, R88.H1 ;  /* 0x00000058ff74723e */ /* 0x000fe200030006ff */
[C---:B------:R-:W-:Y:S01]  /*58f0*/  FMUL R61, R78.reuse, R65 ;  /* 0x000000414e3d7220 */ /* 0x040fe20000400000 */
[C---:B------:R-:W-:Y:S01]  /*5900*/  FMUL R6, R78.reuse, R6 ;  /* 0x000000064e067220 */ /* 0x040fe20000400000 */
[----:B------:R-:W-:Y:S01]  /*5910*/  F2FP.F16.E4M3.UNPACK_B R94, R95 ;  /* 0x0000005fff5e723e */ /* 0x000fe200020006ff */
[C---:B------:R-:W-:Y:S01]  /*5920*/  FMUL R7, R78.reuse, R7 ;  /* 0x000000074e077220 */ /* 0x040fe20000400000 */
[--C-:B------:R-:W-:Y:S02]  /*5930*/  HADD2.F32 R87, -RZ, R105.reuse.H0_H0 ;  /* 0x20000069ff577230 */ /* 0x100fe40000004100 */
[C---:B------:R-:W-:Y:S01]  /*5940*/  FFMA R6, R81.reuse, R83, R6 ;  /* 0x0000005351067223 */ /* 0x040fe20000000006 */
[----:B------:R-:W-:Y:S01]  /*5950*/  F2FP.F16.E4M3.UNPACK_B R122, R90 ;  /* 0x0000005aff7a723e */ /* 0x000fe200020006ff */
[C---:B------:R-:W-:Y:S01]  /*5960*/  FFMA R7, R81.reuse, R84, R7 ;  /* 0x0000005451077223 */ /* 0x040fe20000000007 */
[C---:B------:R-:W-:Y:S01]  /*5970*/  FFMA R8, R81.reuse, R85, R8 ;  /* 0x0000005551087223 */ /* 0x040fe20000000008 */
[----:B------:R-:W-:Y:S01]  /*5980*/  F2FP.F16.E4M3.UNPACK_B R124, R90.H1 ;  /* 0x0000005aff7c723e */ /* 0x000fe200030006ff */
[----:B------:R-:W-:Y:S02]  /*5990*/  HADD2.F32 R88, -RZ, R105.H1_H1 ;  /* 0x30000069ff587230 */ /* 0x000fe40000004100 */
[----:B------:R-:W-:Y:S01]  /*59a0*/  FFMA R9, R81, R86, R9 ;  /* 0x0000005651097223 */ /* 0x000fe20000000009 */
[----:B------:R-:W-:Y:S01]  /*59b0*/  F2FP.SATFINITE.E4M3.F32.PACK_AB_MERGE_C R156, R7, R6, RZ ;  /* 0x00000006079c723e */ /* 0x000fe200048070ff */
[----:B------:R-:W-:Y:S02]  /*59c0*/  HADD2.F32 R90, -RZ, R93.H1_H1 ;  /* 0x3000005dff5a7230 */ /* 0x000fe40000004100 */
[C---:B------:R-:W-:Y:S01]  /*59d0*/  FMUL R10, R78.reuse, R10 ;  /* 0x0000000a4e0a7220 */ /* 0x040fe20000400000 */
[--C-:B------:R-:W-:Y:S01]  /*59e0*/  HADD2.F32 R93, -RZ, R94.reuse.H0_H0 ;  /* 0x2000005eff5d7230 */ /* 0x100fe20000004100 */
[----:B------:R-:W-:Y:S01]  /*59f0*/  F2FP.SATFINITE.E4M3.F32.PACK_AB_MERGE_C R156, R5, R4, R156 ;  /* 0x00000004059c723e */ /* 0x000fe2000480709c */
[----:B------:R-:W-:Y:S02]  /*5a00*/  HADD2.F32 R94, -RZ, R94.H1_H1 ;  /* 0x3000005eff5e7230 */ /* 0x000fe40000004100 */
[C---:B------:R-:W-:Y:S01]  /*5a10*/  FFMA R10, R81.reuse, R87, R10 ;  /* 0x00000057510a7223 */ /* 0x040fe2000000000a */
[--C-:B------:R-:W-:Y:S02]  /*5a20*/  HADD2.F32 R121, -RZ, R122.reuse.H0_H0 ;  /* 0x2000007aff797230 */ /* 0x100fe40000004100 */
[C---:B------:R-:W-:Y:S01]  /*5a30*/  FMUL R11, R78.reuse, R11 ;  /* 0x0000000b4e0b7220 */ /* 0x040fe20000400000 */
[----:B------:R-:W-:Y:S01]  /*5a40*/  F2FP.F16.E4M3.UNPACK_B R126, R91 ;  /* 0x0000005bff7e723e */ /* 0x000fe200020006ff */
[----:B------:R-:W-:Y:S01]  /*5a50*/  HADD2.F32 R122, -RZ, R122.H1_H1 ;  /* 0x3000007aff7a7230 */ /* 0x000fe20000004100 */
[----:B------:R-:W-:Y:S01]  /*5a60*/  F2FP.F16.E4M3.UNPACK_B R103, R95.H1 ;  /* 0x0000005fff67723e */ /* 0x000fe200030006ff */
[C---:B------:R-:W-:Y:S01]  /*5a70*/  FFMA R11, R81.reuse, R88, R11 ;  /* 0x00000058510b7223 */ /* 0x040fe2000000000b */
[----:B------:R-:W-:Y:S01]  /*5a80*/  F2FP.F16.E4M3.UNPACK_B R128, R91.H1 ;  /* 0x0000005bff80723e */ /* 0x000fe200030006ff */
[----:B------:R-:W-:Y:S02]  /*5a90*/  HADD2.F32 R91, -RZ, R92.H0_H0 ;  /* 0x2000005cff5b7230 */ /* 0x000fe40000004100 */
[C---:B------:R-:W-:Y:S01]  /*5aa0*/  FFMA R12, R81.reuse, R89, R12 ;  /* 0x00000059510c7223 */ /* 0x040fe2000000000c */
[----:B------:R-:W-:Y:S01]  /*5ab0*/  FFMA R13, R81, R90, R13 ;  /* 0x0000005a510d7223 */ /* 0x000fe2000000000d */
[----:B------:R-:W-:Y:S01]  /*5ac0*/  F2FP.SATFINITE.E4M3.F32.PACK_AB_MERGE_C R157, R11, R10, RZ ;  /* 0x0000000a0b9d723e */ /* 0x000fe200048070ff */
[--C-:B------:R-:W-:Y:S01]  /*5ad0*/  HADD2.F32 R125, -RZ, R126.reuse.H0_H0 ;  /* 0x2000007eff7d7230 */ /* 0x100fe20000004100 */
[----:B------:R-:W-:Y:S01]  /*5ae0*/  F2FP.F16.E4M3.UNPACK_B R101, R96 ;  /* 0x00000060ff65723e */ /* 0x000fe200020006ff */
[----:B------:R-:W-:Y:S01]  /*5af0*/  HADD2.F32 R126, -RZ, R126.H1_H1 ;  /* 0x3000007eff7e7230 */ /* 0x000fe20000004100 */
[----:B------:R-:W-:Y:S01]  /*5b00*/  F2FP.SATFINITE.E4M3.F32.PACK_AB_MERGE_C R157, R9, R8, R157 ;  /* 0x00000008099d723e */ /* 0x000fe2000480709d */
[----:B------:R-:W-:Y:S02]  /*5b10*/  HADD2.F32 R83, -RZ, R142.H0_H0 ;  /* 0x2000008eff537230 */ /* 0x000fe40000004100 */
[C---:B------:R-:W-:Y:S01]  /*5b20*/  FMUL R14, R78.reuse, R14 ;  /* 0x0000000e4e0e7220 */ /* 0x040fe20000400000 */
[----:B------:R-:W-:Y:S02]  /*5b30*/  HADD2.F32 R92, -RZ, R92.H1_H1 ;  /* 0x3000005cff5c7230 */ /* 0x000fe40000004100 */
[C---:B------:R-:W-:Y:S01]  /*5b40*/  FMUL R15, R78.reuse, R15 ;  /* 0x0000000f4e0f7220 */ /* 0x040fe20000400000 */
[----:B------:R-:W-:Y:S01]  /*5b50*/  F2FP.F16.E4M3.UNPACK_B R100, R96.H1 ;  /* 0x00000060ff64723e */ /* 0x000fe200030006ff */
[--C-:B------:R-:W-:Y:S02]  /*5b60*/  HADD2.F32 R95, -RZ, R103.reuse.H0_H0 ;  /* 0x20000067ff5f7230 */ /* 0x100fe40000004100 */
[C---:B------:R-:W-:Y:S01]  /*5b70*/  FFMA R14, R81.reuse, R91, R14 ;  /* 0x0000005b510e7223 */ /* 0x040fe2000000000e */
[C---:B------:R-:W-:Y:S01]  /*5b80*/  FFMA R15, R81.reuse, R92, R15 ;  /* 0x0000005c510f7223 */ /* 0x040fe2000000000f */
[C---:B------:R-:W-:Y:S01]  /*5b90*/  FFMA R16, R81.reuse, R93, R16 ;  /* 0x0000005d51107223 */ /* 0x040fe20000000010 */
[----:B------:R-:W-:Y:S01]  /*5ba0*/  FFMA R17, R81, R94, R17 ;  /* 0x0000005e51117223 */ /* 0x000fe20000000011 */
[-C--:B------:R-:W-:Y:S01]  /*5bb0*/  F2FP.F16.E4M3.UNPACK_B R102, R97.reuse ;  /* 0x00000061ff66723e */ /* 0x080fe200020006ff */
[----:B------:R-:W-:Y:S01]  /*5bc0*/  HADD2.F32 R96, -RZ, R103.H1_H1 ;  /* 0x30000067ff607230 */ /* 0x000fe20000004100 */
[----:B------:R-:W-:Y:S01]  /*5bd0*/  F2FP.SATFINITE.E4M3.F32.PACK_AB_MERGE_C R158, R15, R14, RZ ;  /* 0x0000000e0f9e723e */ /* 0x000fe200048070ff */
[C---:B------:R-:W-:Y:S01]  /*5be0*/  FMUL R18, R78.reuse, R18 ;  /* 0x000000124e127220 */ /* 0x040fe20000400000 */
[----:B------:R-:W-:Y:S01]  /*5bf0*/  F2FP.F16.E4M3.UNPACK_B R104, R97.H1 ;  /* 0x00000061ff68723e */ /* 0x000fe200030006ff */
[--C-:B------:R-:W-:Y:S01]  /*5c00*/  HADD2.F32 R97, -RZ, R101.reuse.H0_H0 ;  /* 0x20000065ff617230 */ /* 0x100fe20000004100 */
[----:B------:R-:W-:Y:S01]  /*5c10*/  F2FP.SATFINITE.E4M3.F32.PACK_AB_MERGE_C R158, R13, R12, R158 ;  /* 0x0000000c0d9e723e */ /* 0x000fe2000480709e */
[C---:B------:R-:W-:Y:S01]  /*5c20*/  FFMA R18, R81.reuse, R95, R18 ;  /* 0x0000005f51127223 */ /* 0x040fe20000000012 */
[----:B------:R-:W-:Y:S01]  /*5c30*/  F2FP.F16.E4M3.UNPACK_B R110, R99 ;  /* 0x00000063ff6e723e */ /* 0x000fe200020006ff */
[C---:B------:R-:W-:Y:S01]  /*5c40*/  FMUL R19, R78.reuse, R19 ;  /* 0x000000134e137220 */ /* 0x040fe20000400000 */
[----:B------:R-:W-:Y:S01]  /*5c50*/  F2FP.F16.E4M3.UNPACK_B R112, R99.H1 ;  /* 0x00000063ff70723e */ /* 0x000fe200030006ff */
[----:B------:R-:W-:Y:S01]  /*5c60*/  HADD2.F32 R99, -RZ, R101.H1_H1 ;  /* 0x30000065ff637230 */ /* 0x000fe20000004100 */
[-C--:B------:R-:W-:Y:S01]  /*5c70*/  F2FP.F16.E4M3.UNPACK_B R106, R98.reuse ;  /* 0x00000062ff6a723e */ /* 0x080fe200020006ff */
[----:B------:R-:W-:Y:S01]  /*5c80*/  HADD2.F32 R101, -RZ, R102.H0_H0 ;  /* 0x20000066ff657230 */ /* 0x000fe20000004100 */
[----:B------:R-:W-:Y:S01]  /*5c90*/  F2FP.F16.E4M3.UNPACK_B R108, R98.H1 ;  /* 0x00000062ff6c723e */ /* 0x000fe200030006ff */
[----:B------:R-:W-:Y:S02]  /*5ca0*/  HADD2.F32 R98, -RZ, R100.H0_H0 ;  /* 0x20000064ff627230 */ /* 0x000fe40000004100 */
[C---:B------:R-:W-:Y:S01]  /*5cb0*/  FFMA R19, R81.reuse, R96, R19 ;  /* 0x0000006051137223 */ /* 0x040fe20000000013 */
[C---:B------:R-:W-:Y:S01]  /*5cc0*/  FFMA R0, R81.reuse, R97, R0 ;  /* 0x0000006151007223 */ /* 0x040fe20000000000 */
[----:B------:R-:W-:Y:S01]  /*5cd0*/  FFMA R2, R81, R99, R2 ;  /* 0x0000006351027223 */ /* 0x000fe20000000002 */
[----:B------:R-:W-:Y:S02]  /*5ce0*/  HADD2.F32 R102, -RZ, R102.H1_H1 ;  /* 0x30000066ff667230 */ /* 0x000fe40000004100 */
[C---:B------:R-:W-:Y:S01]  /*5cf0*/  FMUL R3, R78.reuse, R22 ;  /* 0x000000164e037220 */ /* 0x040fe20000400000 */
[----:B------:R-:W-:Y:S01]  /*5d00*/  HADD2.F32 R100, -RZ, R100.H1_H1 ;  /* 0x30000064ff647230 */ /* 0x000fe20000004100 */
[----:B------:R-:W-:Y:S01]  /*5d10*/  F2FP.SATFINITE.E4M3.F32.PACK_AB_MERGE_C R159, R19, R18, RZ ;  /* 0x00000012139f723e */ /* 0x000fe200048070ff */
[--C-:B------:R-:W-:Y:S02]  /*5d20*/  HADD2.F32 R105, -RZ, R106.reuse.H0_H0 ;  /* 0x2000006aff697230 */ /* 0x100fe40000004100 */
[----:B------:R-:W-:Y:S01]  /*5d30*/  FFMA R3, R81, R98, R3 ;  /* 0x0000006251037223 */ /* 0x000fe20000000003 */
[----:B------:R-:W-:Y:S01]  /*5d40*/  HADD2.F32 R106, -RZ, R106.H1_H1 ;  /* 0x3000006aff6a7230 */ /* 0x000fe20000004100 */
[----:B------:R-:W-:Y:S01]  /*5d50*/  F2FP.SATFINITE.E4M3.F32.PACK_AB_MERGE_C R159, R17, R16, R159 ;  /* 0x00000010119f723e */ /* 0x000fe2000480709f */
[----:B------:R-:W-:Y:S02]  /*5d60*/  HADD2.F32 R109, -RZ, R110.H0_H0 ;  /* 0x2000006eff6d7230 */ /* 0x000fe40000004100 */
[C---:B------:R-:W-:Y:S01]  /*5d70*/  FMUL R23, R78.reuse, R23 ;  /* 0x000000174e177220 */ /* 0x040fe20000400000 */
[--C-:B------:R-:W-:Y:S02]  /*5d80*/  HADD2.F32 R103, -RZ, R104.reuse.H0_H0 ;  /* 0x20000068ff677230 */ /* 0x100fe40000004100 */
[C---:B------:R-:W-:Y:S01]  /*5d90*/  FMUL R22, R78.reuse, R26 ;  /* 0x0000001a4e167220 */ /* 0x040fe20000400000 */
[----:B------:R-:W-:Y:S01]  /*5da0*/  HADD2.F32 R104, -RZ, R104.H1_H1 ;  /* 0x30000068ff687230 */ /* 0x000fe20000004100 */
[----:B------:R1:W-:Y:S01]  /*5db0*/  STS.128 [R168+UR43+0x2200], R156 ;  /* 0x0022009ca8007988 */ /* 0x0003e20008000c2b */
[C---:B------:R-:W-:Y:S01]  /*5dc0*/  FFMA R23, R81.reuse, R100, R23 ;  /* 0x0000006451177223 */ /* 0x040fe20000000017 */
[C---:B------:R-:W-:Y:S01]  /*5dd0*/  FFMA R20, R81.reuse, R101, R20 ;  /* 0x0000006551147223 */ /* 0x040fe20000000014 */
[C---:B------:R-:W-:Y:S01]  /*5de0*/  FFMA R21, R81.reuse, R102, R21 ;  /* 0x0000006651157223 */ /* 0x040fe20000000015 */
[----:B------:R-:W-:Y:S01]  /*5df0*/  FFMA R22, R81, R103, R22 ;  /* 0x0000006751167223 */ /* 0x000fe20000000016 */
[----:B------:R-:W-:Y:S01]  /*5e00*/  HADD2.F32 R110, -RZ, R110.H1_H1 ;  /* 0x3000006eff6e7230 */ /* 0x000fe20000004100 */
[----:B------:R-:W-:Y:S01]  /*5e10*/  F2FP.SATFINITE.E4M3.F32.PACK_AB_MERGE_C R161, R23, R3, RZ ;  /* 0x0000000317a1723e */ /* 0x000fe200048070ff */
[C---:B------:R-:W-:Y:S01]  /*5e20*/  FMUL R27, R78.reuse, R27 ;  /* 0x0000001b4e1b7220 */ /* 0x040fe20000400000 */
[--C-:B------:R-:W-:Y:S02]  /*5e30*/  HADD2.F32 R107, -RZ, R108.reuse.H0_H0 ;  /* 0x2000006cff6b7230 */ /* 0x100fe40000004100 */
[----:B------:R-:W-:Y:S01]  /*5e40*/  FMUL R26, R78, R30 ;  /* 0x0000001e4e1a7220 */ /* 0x000fe20000400000 */
[----:B------:R-:W-:Y:S01]  /*5e50*/  HADD2.F32 R108, -RZ, R108.H1_H1 ;  /* 0x3000006cff6c7230 */ /* 0x000fe20000004100 */
[----:B------:R-:W-:Y:S01]  /*5e60*/  F2FP.SATFINITE.E4M3.F32.PACK_AB_MERGE_C R160, R2, R0, R161 ;  /* 0x0000000002a0723e */ /* 0x000fe200048070a1 */
[C---:B------:R-:W-:Y:S01]  /*5e70*/  FFMA R27, R81.reuse, R104, R27 ;  /* 0x00000068511b7223 */ /* 0x040fe2000000001b */
[C---:B------:R-:W-:Y:S01]  /*5e80*/  FFMA R24, R81.reuse, R105, R24 ;  /* 0x0000006951187223 */ /* 0x040fe20000000018 */
[C---:B------:R-:W-:Y:S01]  /*5e90*/  FFMA R25, R81.reuse, R106, R25 ;  /* 0x0000006a51197223 */ /* 0x040fe20000000019 */
[----:B------:R-:W-:Y:S01]  /*5ea0*/  FFMA R26, R81, R107, R26 ;  /* 0x0000006b511a7223 */ /* 0x000fe2000000001a */
[C---:B------:R-:W-:Y:S01]  /*5eb0*/  FMUL R31, R78.reuse, R31 ;  /* 0x0000001f4e1f7220 */ /* 0x040fe20000400000 */
[--C-:B------:R-:W-:Y:S01]  /*5ec0*/  HADD2.F32 R111, -RZ, R112.reuse.H0_H0 ;  /* 0x20000070ff6f7230 */ /* 0x100fe20000004100 */
[----:B------:R-:W-:Y:S01]  /*5ed0*/  F2FP.SATFINITE.E4M3.F32.PACK_AB_MERGE_C R162, R27, R22, RZ ;  /* 0x000000161ba2723e */ /* 0x000fe200048070ff */
[----:B------:R-:W-:Y:S02]  /*5ee0*/  HADD2.F32 R112, -RZ, R112.H1_H1 ;  /* 0x30000070ff707230 */ /* 0x000fe40000004100 */
[C---:B------:R-:W-:Y:S01]  /*5ef0*/  FFMA R31, R81.reuse, R108, R31 ;  /* 0x0000006c511f7223 */ /* 0x040fe2000000001f */
[----:B------:R-:W-:Y:S01]  /*5f00*/  FFMA R28, R81, R109, R28 ;  /* 0x0000006d511c7223 */ /* 0x000fe2000000001c */
[----:B------:R-:W-:Y:S01]  /*5f10*/  F2FP.SATFINITE.E4M3.F32.PACK_AB_MERGE_C R161, R21, R20, R162 ;  /* 0x0000001415a1723e */ /* 0x000fe200048070a2 */
[----:B------:R-:W-:Y:S01]  /*5f20*/  FFMA R29, R81, R110, R29 ;  /* 0x0000006e511d7223 */ /* 0x000fe2000000001d */
[C---:B------:R-:W-:Y:S01]  /*5f30*/  FMUL R30, R78.reuse, R34 ;  /* 0x000000224e1e7220 */ /* 0x040fe20000400000 */
[----:B------:R-:W-:Y:S01]  /*5f40*/  F2FP.SATFINITE.E4M3.F32.PACK_AB_MERGE_C R163, R31, R26, RZ ;  /* 0x0000001a1fa3723e */ /* 0x000fe200048070ff */
[C---:B------:R-:W-:Y:S01]  /*5f50*/  FMUL R35, R78.reuse, R35 ;  /* 0x000000234e237220 */ /* 0x040fe20000400000 */
[--C-:B------:R-:W-:Y:S02]  /*5f60*/  HADD2.F32 R115, -RZ, R116.reuse.H0_H0 ;  /* 0x20000074ff737230 */ /* 0x100fe40000004100 */
[----:B------:R-:W-:Y:S01]  /*5f70*/  FFMA R30, R81, R111, R30 ;  /* 0x0000006f511e7223 */ /* 0x000fe2000000001e */
[----:B------:R-:W-:Y:S01]  /*5f80*/  F2FP.SATFINITE.E4M3.F32.PACK_AB_MERGE_C R162, R25, R24, R163 ;  /* 0x0000001819a2723e */ /* 0x000fe200048070a3 */
[C---:B------:R-:W-:Y:S01]  /*5f90*/  FFMA R35, R81.reuse, R112, R35 ;  /* 0x0000007051237223 */ /* 0x040fe20000000023 */
[C---:B------:R-:W-:Y:S01]  /*5fa0*/  FFMA R32, R81.reuse, R113, R32 ;  /* 0x0000007151207223 */ /* 0x040fe20000000020 */
[----:B------:R-:W-:Y:S01]  /*5fb0*/  FFMA R33, R81, R114, R33 ;  /* 0x0000007251217223 */ /* 0x000fe20000000021 */
[----:B------:R-:W-:Y:S02]  /*5fc0*/  HADD2.F32 R116, -RZ, R116.H1_H1 ;  /* 0x30000074ff747230 */ /* 0x000fe40000004100 */
        /* <DEDUP_REMOVED lines=9> */
[----:B------:R-:W-:Y:S01]  /*6060*/  HADD2.F32 R120, -RZ, R120.H1_H1 ;  /* 0x30000078ff787230 */ /* 0x000fe20000004100 */
[----:B------:R1:W-:Y:S01]  /*6070*/  STS.128 [R178+0x2010], R160 ;  /* 0x002010a0b2007388 */ /* 0x0003e20000000c00 */
[----:B------:R-:W-:Y:S01]  /*6080*/  F2FP.SATFINITE.E4M3.F32.PACK_AB_MERGE_C R184, R39, R34, RZ ;  /* 0x0000002227b8723e */ /* 0x000fe200048070ff */
[C---:B------:R-:W-:Y:S01]  /*6090*/  FMUL R38, R78.reuse, R42 ;  /* 0x0000002a4e267220 */ /* 0x040fe20000400000 */
[C---:B------:R-:W-:Y:S01]  /*60a0*/  FMUL R43, R78.reuse, R43 ;  /* 0x0000002b4e2b7220 */ /* 0x040fe20000400000 */
[--C-:B------:R-:W-:Y:S01]  /*60b0*/  HADD2.F32 R123, -RZ, R124.reuse.H0_H0 ;  /* 0x2000007cff7b7230 */ /* 0x100fe20000004100 */
[----:B------:R-:W-:Y:S01]  /*60c0*/  F2FP.SATFINITE.E4M3.F32.PACK_AB_MERGE_C R184, R33, R32, R184 ;  /* 0x0000002021b8723e */ /* 0x000fe200048070b8 */
[C---:B------:R-:W-:Y:S01]  /*60d0*/  FFMA R38, R81.reuse, R119, R38 ;  /* 0x0000007751267223 */ /* 0x040fe20000000026 */
        /* <DEDUP_REMOVED lines=12> */
[C---:B------:R-:W-:Y:S01]  /*61a0*/  FFMA R45, R81.reuse, R126, R45 ;  /* 0x0000007e512d7223 */ /* 0x040fe2000000002d */
[----:B------:R-:W-:Y:S02]  /*61b0*/  HADD2.F32 R128, -RZ, R128.H1_H1 ;  /* 0x30000080ff807230 */ /* 0x000fe40000004100 */
[C---:B------:R-:W-:Y:S01]  /*61c0*/  FMUL R46, R78.reuse, R50 ;  /* 0x000000324e2e7220 */ /* 0x040fe20000400000 */
[C---:B------:R-:W-:Y:S01]  /*61d0*/  FMUL R51, R78.reuse, R51 ;  /* 0x000000334e337220 */ /* 0x040fe20000400000 */
[--C-:B------:R-:W-:Y:S02]  /*61e0*/  HADD2.F32 R131, -RZ, R132.reuse.H0_H0 ;  /* 0x20000084ff837230 */ /* 0x100fe40000004100 */
[C---:B------:R-:W-:Y:S01]  /*61f0*/  FMUL R50, R78.reuse, R54 ;  /* 0x000000364e327220 */ /* 0x040fe20000400000 */
[C---:B------:R-:W-:Y:S01]  /*6200*/  FFMA R46, R81.reuse, R127, R46 ;  /* 0x0000007f512e7223 */ /* 0x040fe2000000002e */
[----:B------:R-:W-:Y:S02]  /*6210*/  HADD2.F32 R132, -RZ, R132.H1_H1 ;  /* 0x30000084ff847230 */ /* 0x000fe40000004100 */
[C---:B------:R-:W-:Y:S01]  /*6220*/  FFMA R51, R81.reuse, R128, R51 ;  /* 0x0000008051337223 */ /* 0x040fe20000000033 */
[C---:B------:R-:W-:Y:S01]  /*6230*/  FMUL R55, R78.reuse, R55 ;  /* 0x000000374e377220 */ /* 0x040fe20000400000 */
[C---:B------:R-:W-:Y:S01]  /*6240*/  FFMA R48, R81.reuse, R129, R48 ;  /* 0x0000008151307223 */ /* 0x040fe20000000030 */
[C---:B------:R-:W-:Y:S01]  /*6250*/  FFMA R49, R81.reuse, R130, R49 ;  /* 0x0000008251317223 */ /* 0x040fe20000000031 */
[--C-:B------:R-:W-:Y:S02]  /*6260*/  HADD2.F32 R135, -RZ, R136.reuse.H0_H0 ;  /* 0x20000088ff877230 */ /* 0x100fe40000004100 */
[C---:B------:R-:W-:Y:S01]  /*6270*/  FFMA R50, R81.reuse, R131, R50 ;  /* 0x0000008351327223 */ /* 0x040fe20000000032 */
[----:B------:R-:W-:Y:S02]  /*6280*/  HADD2.F32 R136, -RZ, R136.H1_H1 ;  /* 0x30000088ff887230 */ /* 0x000fe40000004100 */
[C---:B------:R-:W-:Y:S01]  /*6290*/  FMUL R54, R78.reuse, R58 ;  /* 0x0000003a4e367220 */ /* 0x040fe20000400000 */
        /* <DEDUP_REMOVED lines=16> */
[----:B------:R-:W-:Y:S01]  /*63a0*/  FFMA R63, R81, R140, R63 ;  /* 0x0000008c513f7223 */ /* 0x000fe2000000003f */
[----:B------:R-:W-:Y:S01]  /*63b0*/  FMUL R67, R78, R67 ;  /* 0x000000434e437220 */ /* 0x000fe20000400000 */
[----:B------:R-:W-:Y:S01]  /*63c0*/  F2FP.SATFINITE.E4M3.F32.PACK_AB_MERGE_C R186, R47, R42, RZ ;  /* 0x0000002a2fba723e */ /* 0x000fe200048070ff */
[----:B------:R-:W-:Y:S01]  /*63d0*/  FFMA R60, R81, R83, R60 ;  /* 0x00000053513c7223 */ /* 0x000fe2000000003c */
[----:B------:R-:W-:Y:S01]  /*63e0*/  F2FP.SATFINITE.E4M3.F32.PACK_AB_MERGE_C R187, R51, R46, RZ ;  /* 0x0000002e33bb723e */ /* 0x000fe200048070ff */
[C---:B------:R-:W-:Y:S01]  /*63f0*/  FFMA R61, R81.reuse, R80, R61 ;  /* 0x00000050513d7223 */ /* 0x040fe2000000003d */
[C---:B------:R-:W-:Y:S01]  /*6400*/  FFMA R62, R81.reuse, R85, R62 ;  /* 0x00000055513e7223 */ /* 0x040fe2000000003e */
[----:B------:R-:W-:Y:S01]  /*6410*/  FFMA R67, R81, R82, R67 ;  /* 0x0000005251437223 */ /* 0x000fe20000000043 */
[----:B------:R-:W-:Y:S02]  /*6420*/  F2FP.SATFINITE.E4M3.F32.PACK_AB_MERGE_C R186, R41, R40, R186 ;  /* 0x0000002829ba723e */ /* 0x000fe400048070ba */
[----:B------:R-:W-:Y:S02]  /*6430*/  F2FP.SATFINITE.E4M3.F32.PACK_AB_MERGE_C R187, R45, R44, R187 ;  /* 0x0000002c2dbb723e */ /* 0x000fe400048070bb */
[----:B------:R-:W-:Y:S02]  /*6440*/  F2FP.SATFINITE.E4M3.F32.PACK_AB_MERGE_C R188, R55, R50, RZ ;  /* 0x0000003237bc723e */ /* 0x000fe400048070ff */
[----:B------:R-:W-:Y:S01]  /*6450*/  F2FP.SATFINITE.E4M3.F32.PACK_AB_MERGE_C R189, R59, R54, RZ ;  /* 0x000000363bbd723e */ /* 0x000fe200048070ff */
[----:B------:R1:W-:Y:S01]  /*6460*/  STS.128 [R177+0x2020], R184 ;  /* 0x002020b8b1007388 */ /* 0x0003e20000000c00 */
[----:B------:R-:W-:Y:S02]  /*6470*/  F2FP.SATFINITE.E4M3.F32.PACK_AB_MERGE_C R190, R63, R58, RZ ;  /* 0x0000003a3fbe723e */ /* 0x000fe400048070ff */
[----:B------:R-:W-:Y:S02]  /*6480*/  F2FP.SATFINITE.E4M3.F32.PACK_AB_MERGE_C R182, R67, R62, RZ ;  /* 0x0000003e43b6723e */ /* 0x000fe400048070ff */
[----:B------:R-:W-:Y:S02]  /*6490*/  F2FP.SATFINITE.E4M3.F32.PACK_AB_MERGE_C R188, R49, R48, R188 ;  /* 0x0000003031bc723e */ /* 0x000fe400048070bc */
[----:B------:R-:W-:Y:S02]  /*64a0*/  F2FP.SATFINITE.E4M3.F32.PACK_AB_MERGE_C R189, R53, R52, R189 ;  /* 0x0000003435bd723e */ /* 0x000fe400048070bd */
[----:B------:R-:W-:Y:S02]  /*64b0*/  F2FP.SATFINITE.E4M3.F32.PACK_AB_MERGE_C R190, R57, R56, R190 ;  /* 0x0000003839be723e */ /* 0x000fe400048070be */
[----:B------:R-:W-:Y:S02]  /*64c0*/  F2FP.SATFINITE.E4M3.F32.PACK_AB_MERGE_C R191, R61, R60, R182 ;  /* 0x0000003c3dbf723e */ /* 0x000fe400048070b6 */
[----:B------:R-:W-:Y:S03]  /*64d0*/  IADD3 R76, PT, PT, R76, 0x1, RZ ;  /* 0x000000014c4c7810 */ /* 0x000fe60007ffe0ff */
[----:B------:R1:W-:Y:S01]  /*64e0*/  STS.128 [R176+0x2030], R188 ;  /* 0x002030bcb0007388 */ /* 0x0003e20000000c00 */
[----:B------:R-:W-:Y:S01]  /*64f0*/  @!PT LDS RZ, [RZ] ;  /* 0x00000000fffff984 */ /* 0x000fe20000000800 */
[----:B------:R-:W-:Y:S01]  /*6500*/  @!PT LDS RZ, [RZ] ;  /* 0x00000000fffff984 */ /* 0x000fe20000000800 */
[----:B------:R-:W-:Y:S01]  /*6510*/  @!PT LDS RZ, [RZ] ;  /* 0x00000000fffff984 */ /* 0x000fe20000000800 */
[----:B------:R-:W-:Y:S01]  /*6520*/  @!PT LDS RZ, [RZ] ;  /* 0x00000000fffff984 */ /* 0x000fe20000000800 */
[----:B------:R3:W-:Y:S07]  /*6530*/  MEMBAR.ALL.CTA ;  /* 0x0000000000007992 */ /* 0x0007ee0000008000 */
[----:B---3--:R-:W3:Y:S02]  /*6540*/  FENCE.VIEW.ASYNC.S ;  /* 0x00000000000073c6 */ /* 0x008ee40000000000 */
[----:B---3--:R-:W-:Y:S06]  /*6550*/  BAR.SYNC.DEFER_BLOCKING 0x1, 0x80 ;  /* 0x0042000000007b1d */ /* 0x008fec0000010000 */
[----:B------:R-:W-:Y:S05]  /*6560*/  @P0 BRA `(.L_x_92) ;  /* 0x0000000000340947 */ /* 0x000fea0003800000 */
[----:B------:R-:W-:Y:S01]  /*6570*/  UIADD3 UR12, UPT, UPT, UR43, 0x2200, URZ ;  /* 0x000022002b0c7890 */ /* 0x000fe2000fffe0ff */
[----:B------:R-:W-:Y:S01]  /*6580*/  R2UR UR9, R155 ;  /* 0x000000009b0972ca */ /* 0x000fe200000e0000 */
[----:B------:R-:W-:Y:S01]  /*6590*/  UIADD3 UR10, UP0, UPT, UR46, 0x680, URZ ;  /* 0x000006802e0a7890 */ /* 0x000fe2000ff1e0ff */
[----:B------:R-:W-:Y:S01]  /*65a0*/  R2UR UR8, R165 ;  /* 0x00000000a50872ca */ /* 0x000fe200000e0000 */
[----:B------:R-:W-:Y:S02]  /*65b0*/  UMOV UR7, UR36 ;  /* 0x0000002400077c82 */ /* 0x000fe40008000000 */
[----:B------:R-:W-:Y:S01]  /*65c0*/  IMAD.U32 R179, RZ, RZ, UR12 ;  /* 0x0000000cffb37e24 */ /* 0x000fe2000f8e00ff */
[----:B------:R-:W-:Y:S04]  /*65d0*/  UIADD3.X UR11, UPT, UPT, URZ, UR47, URZ, UP0, !UPT ;  /* 0x0000002fff0b7290 */ /* 0x000fe800087fe4ff */
[----:B------:R-:W-:Y:S03]  /*65e0*/  R2UR UR4, R179 ;  /* 0x00000000b30472ca */ /* 0x000fe600000e0000 */
[----:B------:R-:W-:Y:S02]  /*65f0*/  USHF.L.U32 UR5, UR9, 0x6, URZ ;  /* 0x0000000609057899 */ /* 0x000fe400080006ff */
[----:B------:R-:W-:Y:S09]  /*6600*/  USHF.L.U32 UR6, UR8, 0x7, URZ ;  /* 0x0000000708067899 */ /* 0x000ff200080006ff */
[----:B------:R3:W-:Y:S01]  /*6610*/  UTMASTG.3D [UR4], [UR10] ;  /* 0x000000040a0073b5 */ /* 0x0007e20008010000 */
[----:B------:R0:W-:Y:S01]  /*6620*/  UTMACMDFLUSH ;  /* 0x00000000000079b7 */ /* 0x0001e20000000000 */
[----:B---3--:R-:W-:Y:S04]  /*6630*/  DEPBAR.LE SB0, 0x0 ;  /* 0x000080000000791a */ /* 0x008fe80000000000 */
.L_x_92:
[----:B------:R-:W-:Y:S05]  /*6640*/  BSYNC.RECONVERGENT B0 ;  /* 0x0000000000007941 */ /* 0x000fea0003800200 */
.L_x_91:
[----:B------:R-:W-:Y:S01]  /*6650*/  BAR.SYNC.DEFER_BLOCKING 0x1, 0x80 ;  /* 0x0042000000007b1d */ /* 0x000fe20000010000 */
[----:B------:R-:W-:Y:S01]  /*6660*/  ISETP.NE.AND P2, PT, R180, RZ, PT ;  /* 0x000000ffb400720c */ /* 0x000fe20003f45270 */
[----:B------:R-:W-:Y:S01]  /*6670*/  IMAD.IADD R155, R75, 0x1, R143 ;  /* 0x000000014b9b7824 */ /* 0x000fe200078e028f */
[----:B------:R-:W-:Y:S01]  /*6680*/  ISETP.NE.AND P0, PT, R181, 0x2, PT ;  /* 0x00000002b500780c */ /* 0x000fe20003f05270 */
[----:B------:R-:W-:Y:S01]  /*6690*/  IMAD.IADD R165, R77, 0x1, R154 ;  /* 0x000000014da57824 */ /* 0x000fe200078e029a */
[----:B------:R-:W-:Y:S02]  /*66a0*/  ISETP.NE.AND P1, PT, R76, 0x4, PT ;  /* 0x000000044c00780c */ /* 0x000fe40003f25270 */
[----:B------:R-:W-:Y:S02]  /*66b0*/  SEL R3, RZ, 0x1, P0 ;  /* 0x00000001ff037807 */ /* 0x000fe40000000000 */
[----:B------:R-:W-:Y:S02]  /*66c0*/  SEL R0, RZ, 0x1, P1 ;  /* 0x00000001ff007807 */ /* 0x000fe40000800000 */
[----:B------:R-:W-:Y:S02]  /*66d0*/  LOP3.LUT R174, R174, R3, RZ, 0x3c, !PT ;  /* 0x00000003aeae7212 */ /* 0x000fe400078e3cff */
[----:B------:R-:W-:Y:S02]  /*66e0*/  LOP3.LUT R175, R175, R0, RZ, 0x3c, !PT ;  /* 0x00000000afaf7212 */ /* 0x000fe400078e3cff */
[----:B------:R-:W-:Y:S02]  /*66f0*/  @P2 R2UR UR36, R171 ;  /* 0x00000000ab2422ca */ /* 0x000fe400000e0000 */
[----:B------:R-:W-:Y:S02]  /*6700*/  SEL R181, R181, RZ, P0 ;  /* 0x000000ffb5b57207 */ /* 0x000fe40000000000 */
[----:B------:R-:W-:Y:S01]  /*6710*/  SEL R76, R76, RZ, P1 ;  /* 0x000000ff4c4c7207 */ /* 0x000fe20000800000 */
[----:B------:R-:W-:Y:S10]  /*6720*/  @P2 BRA `(.L_x_93) ;  /* 0xffffffdc00702947 */ /* 0x000ff4000383ffff */
[----:B------:R-:W-:Y:S05]  /*6730*/  EXIT ;  /* 0x000000000000794d */ /* 0x000fea0003800000 */
.L_x_19:
[----:B--2---:R2:W1:Y:S02]  /*6740*/  SYNCS.PHASECHK.TRANS64.TRYWAIT P0, [R3+URZ+0xc0], R2 ;  /* 0x0000c002030075a7 */ /* 0x00446400080011ff */
[----:B-1----:R-:W-:Y:S05]  /*6750*/  @!P0 NANOSLEEP.SYNCS 0x989680 ;  /* 0x009896800000895d */ /* 0x002fea0003900000 */
[----:B------:R-:W1:Y:S02]  /*6760*/  @!P0 SYNCS.PHASECHK.TRANS64 P0, [R3+URZ+0xc0], R2 ;  /* 0x0000c002030085a7 */ /* 0x000e6400080010ff */
[----:B-1----:R-:W-:Y:S05]  /*6770*/  @!P0 BRA `(.L_x_19) ;  /* 0xfffffffc00f08947 */ /* 0x002fea000383ffff */
[----:B------:R-:W-:Y:S05]  /*6780*/  BRA `(.L_x_94) ;  /* 0xffffffac00747947 */ /* 0x000fea000383ffff */
.L_x_22:
[----:B-1----:R-:W-:-:S07]  /*6790*/  MOV R2, UR33 ;  /* 0x0000002100027c02 */ /* 0x002fce0008000f00 */
.L_x_95:
[----:B-1----:R1:W2:Y:S02]  /*67a0*/  SYNCS.PHASECHK.TRANS64.TRYWAIT P0, [R2+URZ+0x18], R5 ;  /* 0x00001805020075a7 */ /* 0x0022a400080011ff */
[----:B--2---:R-:W-:Y:S05]  /*67b0*/  @!P0 NANOSLEEP.SYNCS 0x989680 ;  /* 0x009896800000895d */ /* 0x004fea0003900000 */
[----:B------:R-:W2:Y:S02]  /*67c0*/  @!P0 SYNCS.PHASECHK.TRANS64 P0, [R2+URZ+0x18], R5 ;  /* 0x00001805020085a7 */ /* 0x000ea400080010ff */
[----:B--2---:R-:W-:Y:S05]  /*67d0*/  @!P0 BRA `(.L_x_95) ;  /* 0xfffffffc00f08947 */ /* 0x004fea000383ffff */
[----:B------:R-:W-:Y:S05]  /*67e0*/  BRA `(.L_x_21) ;  /* 0xffffffac00c47947 */ /* 0x000fea000383ffff */
.L_x_28:
[----:B-1----:R-:W-:-:S07]  /*67f0*/  MOV R2, UR17 ;  /* 0x0000001100027c02 */ /* 0x002fce0008000f00 */
.L_x_96:
[----:B-1----:R1:W2:Y:S02]  /*6800*/  SYNCS.PHASECHK.TRANS64.TRYWAIT P0, [R2+URZ+0x18], R5 ;  /* 0x00001805020075a7 */ /* 0x0022a400080011ff */
[----:B--2---:R-:W-:Y:S05]  /*6810*/  @!P0 NANOSLEEP.SYNCS 0x989680 ;  /* 0x009896800000895d */ /* 0x004fea0003900000 */
[----:B------:R-:W2:Y:S02]  /*6820*/  @!P0 SYNCS.PHASECHK.TRANS64 P0, [R2+URZ+0x18], R5 ;  /* 0x00001805020085a7 */ /* 0x000ea400080010ff */
[----:B--2---:R-:W-:Y:S05]  /*6830*/  @!P0 BRA `(.L_x_96) ;  /* 0xfffffffc00f08947 */ /* 0x004fea000383ffff */
[----:B------:R-:W-:Y:S05]  /*6840*/  BRA `(.L_x_27) ;  /* 0xffffffb0006c7947 */ /* 0x000fea000383ffff */
.L_x_32:
[----:B-1----:R1:W2:Y:S02]  /*6850*/  SYNCS.PHASECHK.TRANS64.TRYWAIT P0, [R2+URZ+0x50], R3 ;  /* 0x00005003020075a7 */ /* 0x0022a400080011ff */
[----:B--2---:R-:W-:Y:S05]  /*6860*/  @!P0 NANOSLEEP.SYNCS 0x989680 ;  /* 0x009896800000895d */ /* 0x004fea0003900000 */
[----:B------:R-:W2:Y:S02]  /*6870*/  @!P0 SYNCS.PHASECHK.TRANS64 P0, [R2+URZ+0x50], R3 ;  /* 0x00005003020085a7 */ /* 0x000ea400080010ff */
[----:B--2---:R-:W-:Y:S05]  /*6880*/  @!P0 BRA `(.L_x_32) ;  /* 0xfffffffc00f08947 */ /* 0x004fea000383ffff */
[----:B------:R-:W-:Y:S05]  /*6890*/  BRA `(.L_x_97) ;  /* 0xffffffb000fc7947 */ /* 0x000fea000383ffff */
.L_x_36:
[----:B----4-:R-:W-:-:S07]  /*68a0*/  MOV R0, UR5 ;  /* 0x0000000500007c02 */ /* 0x010fce0008000f00 */
.L_x_98:
[----:B-1----:R1:W2:Y:S02]  /*68b0*/  SYNCS.PHASECHK.TRANS64.TRYWAIT P0, [R0+URZ], R3 ;  /* 0x00000003000075a7 */ /* 0x0022a400080011ff */
[----:B--2---:R-:W-:Y:S05]  /*68c0*/  @!P0 NANOSLEEP.SYNCS 0x989680 ;  /* 0x009896800000895d */ /* 0x004fea0003900000 */
[----:B------:R-:W2:Y:S02]  /*68d0*/  @!P0 SYNCS.PHASECHK.TRANS64 P0, [R0+URZ], R3 ;  /* 0x00000003000085a7 */ /* 0x000ea400080010ff */
[----:B--2---:R-:W-:Y:S05]  /*68e0*/  @!P0 BRA `(.L_x_98) ;  /* 0xfffffffc00f08947 */ /* 0x004fea000383ffff */
[----:B------:R-:W-:Y:S05]  /*68f0*/  BRA `(.L_x_99) ;  /* 0xffffffb8006c7947 */ /* 0x000fea000383ffff */
.L_x_37:
[----:B----4-:R-:W-:-:S07]  /*6900*/  MOV R0, UR5 ;  /* 0x0000000500007c02 */ /* 0x010fce0008000f00 */
.L_x_100:
[----:B-1----:R1:W2:Y:S02]  /*6910*/  SYNCS.PHASECHK.TRANS64.TRYWAIT P0, [R0+URZ], R3 ;  /* 0x00000003000075a7 */ /* 0x0022a400080011ff */
[----:B--2---:R-:W-:Y:S05]  /*6920*/  @!P0 NANOSLEEP.SYNCS 0x989680 ;  /* 0x009896800000895d */ /* 0x004fea0003900000 */
[----:B------:R-:W2:Y:S02]  /*6930*/  @!P0 SYNCS.PHASECHK.TRANS64 P0, [R0+URZ], R3 ;  /* 0x00000003000085a7 */ /* 0x000ea400080010ff */
[----:B--2---:R-:W-:Y:S05]  /*6940*/  @!P0 BRA `(.L_x_100) ;  /* 0xfffffffc00f08947 */ /* 0x004fea000383ffff */
[----:B------:R-:W-:Y:S05]  /*6950*/  BRA `(.L_x_101) ;  /* 0xffffffb800787947 */ /* 0x000fea000383ffff */
.L_x_40:
[----:B-1----:R1:W2:Y:S02]  /*6960*/  SYNCS.PHASECHK.TRANS64.TRYWAIT P0, [R0+URZ+0xb0], R5 ;  /* 0x0000b005000075a7 */ /* 0x0022a400080011ff */
[----:B--2---:R-:W-:Y:S05]  /*6970*/  @!P0 NANOSLEEP.SYNCS 0x989680 ;  /* 0x009896800000895d */ /* 0x004fea0003900000 */
[----:B------:R-:W2:Y:S02]  /*6980*/  @!P0 SYNCS.PHASECHK.TRANS64 P0, [R0+URZ+0xb0], R5 ;  /* 0x0000b005000085a7 */ /* 0x000ea400080010ff */
[----:B--2---:R-:W-:Y:S05]  /*6990*/  @!P0 BRA `(.L_x_40) ;  /* 0xfffffffc00f08947 */ /* 0x004fea000383ffff */
[----:B------:R-:W-:Y:S05]  /*69a0*/  BRA `(.L_x_102) ;  /* 0xffffffb800d47947 */ /* 0x000fea000383ffff */
.L_x_41:
[----:B------:R-:W-:-:S07]  /*69b0*/  MOV R0, UR5 ;  /* 0x0000000500007c02 */ /* 0x000fce0008000f00 */
.L_x_103:
[----:B-1----:R1:W2:Y:S02]  /*69c0*/  SYNCS.PHASECHK.TRANS64.TRYWAIT P0, [R0+URZ+0x60], R5 ;  /* 0x00006005000075a7 */ /* 0x0022a400080011ff */
[----:B--2---:R-:W-:Y:S05]  /*69d0*/  @!P0 NANOSLEEP.SYNCS 0x989680 ;  /* 0x009896800000895d */ /* 0x004fea0003900000 */
[----:B------:R-:W2:Y:S02]  /*69e0*/  @!P0 SYNCS.PHASECHK.TRANS64 P0, [R0+URZ+0x60], R5 ;  /* 0x00006005000085a7 */ /* 0x000ea400080010ff */
[----:B--2---:R-:W-:Y:S05]  /*69f0*/  @!P0 BRA `(.L_x_103) ;  /* 0xfffffffc00f08947 */ /* 0x004fea000383ffff */
[----:B------:R-:W-:Y:S05]  /*6a00*/  BRA `(.L_x_104) ;  /* 0xffffffb800e47947 */ /* 0x000fea000383ffff */
.L_x_42:
[----:B-1----:R1:W2:Y:S02]  /*6a10*/  SYNCS.PHASECHK.TRANS64.TRYWAIT P1, [R0+URZ+0x50], R5 ;  /* 0x00005005000075a7 */ /* 0x0022a400080211ff */
[----:B--2---:R-:W-:Y:S05]  /*6a20*/  @!P1 NANOSLEEP.SYNCS 0x989680 ;  /* 0x009896800000995d */ /* 0x004fea0003900000 */
[----:B------:R-:W2:Y:S02]  /*6a30*/  @!P1 SYNCS.PHASECHK.TRANS64 P1, [R0+URZ+0x50], R5 ;  /* 0x00005005000095a7 */ /* 0x000ea400080210ff */
[----:B--2---:R-:W-:Y:S05]  /*6a40*/  @!P1 BRA `(.L_x_42) ;  /* 0xfffffffc00f09947 */ /* 0x004fea000383ffff */
[----:B------:R-:W-:Y:S05]  /*6a50*/  BRA `(.L_x_105) ;  /* 0xffffffbc00147947 */ /* 0x000fea000383ffff */
.L_x_45:
[----:B------:R-:W-:-:S07]  /*6a60*/  MOV R0, UR5 ;  /* 0x0000000500007c02 */ /* 0x000fce0008000f00 */
.L_x_106:
[----:B-1----:R1:W2:Y:S02]  /*6a70*/  SYNCS.PHASECHK.TRANS64.TRYWAIT P0, [R0+URZ+0x60], R3 ;  /* 0x00006003000075a7 */ /* 0x0022a400080011ff */
[----:B--2---:R-:W-:Y:S05]  /*6a80*/  @!P0 NANOSLEEP.SYNCS 0x989680 ;  /* 0x009896800000895d */ /* 0x004fea0003900000 */
[----:B------:R-:W2:Y:S02]  /*6a90*/  @!P0 SYNCS.PHASECHK.TRANS64 P0, [R0+URZ+0x60], R3 ;  /* 0x00006003000085a7 */ /* 0x000ea400080010ff */
[----:B--2---:R-:W-:Y:S05]  /*6aa0*/  @!P0 BRA `(.L_x_106) ;  /* 0xfffffffc00f08947 */ /* 0x004fea000383ffff */
[----:B------:R-:W-:Y:S05]  /*6ab0*/  BRA `(.L_x_44) ;  /* 0xffffffbc00687947 */ /* 0x000fea000383ffff */
.L_x_52:
[----:B-1----:R1:W2:Y:S02]  /*6ac0*/  SYNCS.PHASECHK.TRANS64.TRYWAIT P1, [R0+URZ+0x50], R5 ;  /* 0x00005005000075a7 */ /* 0x0022a400080211ff */
[----:B--2---:R-:W-:Y:S05]  /*6ad0*/  @!P1 NANOSLEEP.SYNCS 0x989680 ;  /* 0x009896800000995d */ /* 0x004fea0003900000 */
[----:B------:R-:W2:Y:S02]  /*6ae0*/  @!P1 SYNCS.PHASECHK.TRANS64 P1, [R0+URZ+0x50], R5 ;  /* 0x00005005000095a7 */ /* 0x000ea400080210ff */
[----:B--2---:R-:W-:Y:S05]  /*6af0*/  @!P1 BRA `(.L_x_52) ;  /* 0xfffffffc00f09947 */ /* 0x004fea000383ffff */
[----:B------:R-:W-:Y:S05]  /*6b00*/  BRA `(.L_x_107) ;  /* 0xffffffc000c07947 */ /* 0x000fea000383ffff */
.L_x_53:
[----:B------:R-:W-:-:S07]  /*6b10*/  MOV R3, UR9 ;  /* 0x0000000900037c02 */ /* 0x000fce0008000f00 */
.L_x_108:
[----:B-1----:R1:W2:Y:S02]  /*6b20*/  SYNCS.PHASECHK.TRANS64.TRYWAIT P0, [R3+URZ+0x90], R0 ;  /* 0x00009000030075a7 */ /* 0x0022a400080011ff */
[----:B--2---:R-:W-:Y:S05]  /*6b30*/  @!P0 NANOSLEEP.SYNCS 0x989680 ;  /* 0x009896800000895d */ /* 0x004fea0003900000 */
[----:B------:R-:W2:Y:S02]  /*6b40*/  @!P0 SYNCS.PHASECHK.TRANS64 P0, [R3+URZ+0x90], R0 ;  /* 0x00009000030085a7 */ /* 0x000ea400080010ff */
[----:B--2---:R-:W-:Y:S05]  /*6b50*/  @!P0 BRA `(.L_x_108) ;  /* 0xfffffffc00f08947 */ /* 0x004fea000383ffff */
[----:B------:R-:W-:Y:S05]  /*6b60*/  BRA `(.L_x_109) ;  /* 0xffffffc000f47947 */ /* 0x000fea000383ffff */
.L_x_56:
[----:B------:R-:W-:Y:S07]  /*6b70*/  MOV R0, UR7 ;  /* 0x0000000700007c02 */ /* 0x000fee0008000f00 */
.L_x_110:
[----:B-1----:R1:W2:Y:S02]  /*6b80*/  SYNCS.PHASECHK.TRANS64.TRYWAIT P0, [R0+URZ], R3 ;  /* 0x00000003000075a7 */ /* 0x0022a400080011ff */
[----:B--2---:R-:W-:Y:S05]  /*6b90*/  @!P0 NANOSLEEP.SYNCS 0x989680 ;  /* 0x009896800000895d */ /* 0x004fea0003900000 */
[----:B------:R-:W2:Y:S02]  /*6ba0*/  @!P0 SYNCS.PHASECHK.TRANS64 P0, [R0+URZ], R3 ;  /* 0x00000003000085a7 */ /* 0x000ea400080010ff */
[----:B--2---:R-:W-:Y:S05]  /*6bb0*/  @!P0 BRA `(.L_x_110) ;  /* 0xfffffffc00f08947 */ /* 0x004fea000383ffff */
[----:B------:R-:W-:Y:S05]  /*6bc0*/  BRA `(.L_x_55) ;  /* 0xffffffc400147947 */ /* 0x000fea000383ffff */
.L_x_59:
[----:B------:R-:W-:-:S07]  /*6bd0*/  MOV R0, UR5 ;  /* 0x0000000500007c02 */ /* 0x000fce0008000f00 */
.L_x_111:
[----:B--2---:R2:W3:Y:S02]  /*6be0*/  SYNCS.PHASECHK.TRANS64.TRYWAIT P0, [R0+URZ], R3 ;  /* 0x00000003000075a7 */ /* 0x0044e400080011ff */
[----:B---3--:R-:W-:Y:S05]  /*6bf0*/  @!P0 NANOSLEEP.SYNCS 0x989680 ;  /* 0x009896800000895d */ /* 0x008fea0003900000 */
[----:B------:R-:W3:Y:S02]  /*6c00*/  @!P0 SYNCS.PHASECHK.TRANS64 P0, [R0+URZ], R3 ;  /* 0x00000003000085a7 */ /* 0x000ee400080010ff */
[----:B---3--:R-:W-:Y:S05]  /*6c10*/  @!P0 BRA `(.L_x_111) ;  /* 0xfffffffc00f08947 */ /* 0x008fea000383ffff */
[----:B------:R-:W-:Y:S05]  /*6c20*/  BRA `(.L_x_112) ;  /* 0xffffffc400b47947 */ /* 0x000fea000383ffff */
.L_x_60:
[----:B------:R-:W-:-:S07]  /*6c30*/  MOV R0, UR5 ;  /* 0x0000000500007c02 */ /* 0x000fce0008000f00 */
.L_x_113:
[----:B--2---:R2:W3:Y:S02]  /*6c40*/  SYNCS.PHASECHK.TRANS64.TRYWAIT P0, [R0+URZ], R3 ;  /* 0x00000003000075a7 */ /* 0x0044e400080011ff */
[----:B---3--:R-:W-:Y:S05]  /*6c50*/  @!P0 NANOSLEEP.SYNCS 0x989680 ;  /* 0x009896800000895d */ /* 0x008fea0003900000 */
[----:B------:R-:W3:Y:S02]  /*6c60*/  @!P0 SYNCS.PHASECHK.TRANS64 P0, [R0+URZ], R3 ;  /* 0x00000003000085a7 */ /* 0x000ee400080010ff */
[----:B---3--:R-:W-:Y:S05]  /*6c70*/  @!P0 BRA `(.L_x_113) ;  /* 0xfffffffc00f08947 */ /* 0x008fea000383ffff */
[----:B------:R-:W-:Y:S05]  /*6c80*/  BRA `(.L_x_114) ;  /* 0xffffffc400c07947 */ /* 0x000fea000383ffff */
.L_x_61:
[----:B------:R-:W-:-:S07]  /*6c90*/  MOV R0, UR5 ;  /* 0x0000000500007c02 */ /* 0x000fce0008000f00 */
.L_x_115:
[----:B--2---:R2:W3:Y:S02]  /*6ca0*/  SYNCS.PHASECHK.TRANS64.TRYWAIT P0, [R0+URZ], R3 ;  /* 0x00000003000075a7 */ /* 0x0044e400080011ff */
[----:B---3--:R-:W-:Y:S05]  /*6cb0*/  @!P0 NANOSLEEP.SYNCS 0x989680 ;  /* 0x009896800000895d */ /* 0x008fea0003900000 */
[----:B------:R-:W3:Y:S02]  /*6cc0*/  @!P0 SYNCS.PHASECHK.TRANS64 P0, [R0+URZ], R3 ;  /* 0x00000003000085a7 */ /* 0x000ee400080010ff */
[----:B---3--:R-:W-:Y:S05]  /*6cd0*/  @!P0 BRA `(.L_x_115) ;  /* 0xfffffffc00f08947 */ /* 0x008fea000383ffff */
[----:B------:R-:W-:Y:S05]  /*6ce0*/  BRA `(.L_x_116) ;  /* 0xffffffc400cc7947 */ /* 0x000fea000383ffff */
.L_x_62:
[----:B------:R-:W-:-:S07]  /*6cf0*/  MOV R0, UR7 ;  /* 0x0000000700007c02 */ /* 0x000fce0008000f00 */
.L_x_117:
[----:B--2---:R2:W3:Y:S02]  /*6d00*/  SYNCS.PHASECHK.TRANS64.TRYWAIT P0, [R0+URZ], R3 ;  /* 0x00000003000075a7 */ /* 0x0044e400080011ff */
[----:B---3--:R-:W-:Y:S05]  /*6d10*/  @!P0 NANOSLEEP.SYNCS 0x989680 ;  /* 0x009896800000895d */ /* 0x008fea0003900000 */
[----:B------:R-:W3:Y:S02]  /*6d20*/  @!P0 SYNCS.PHASECHK.TRANS64 P0, [R0+URZ], R3 ;  /* 0x00000003000085a7 */ /* 0x000ee400080010ff */
[----:B---3--:R-:W-:Y:S05]  /*6d30*/  @!P0 BRA `(.L_x_117) ;  /* 0xfffffffc00f08947 */ /* 0x008fea000383ffff */
[----:B------:R-:W-:Y:S05]  /*6d40*/  BRA `(.L_x_118) ;  /* 0xffffffc400d87947 */ /* 0x000fea000383ffff */
.L_x_67:
[----:B---3--:R3:W1:Y:S02]  /*6d50*/  SYNCS.PHASECHK.TRANS64.TRYWAIT P0, [R0+URZ+0x50], R3 ;  /* 0x00005003000075a7 */ /* 0x00866400080011ff */
[----:B-1----:R-:W-:Y:S05]  /*6d60*/  @!P0 NANOSLEEP.SYNCS 0x989680 ;  /* 0x009896800000895d */ /* 0x002fea0003900000 */
[----:B------:R-:W1:Y:S02]  /*6d70*/  @!P0 SYNCS.PHASECHK.TRANS64 P0, [R0+URZ+0x50], R3 ;  /* 0x00005003000085a7 */ /* 0x000e6400080010ff */
[----:B-1----:R-:W-:Y:S05]  /*6d80*/  @!P0 BRA `(.L_x_67) ;  /* 0xfffffffc00f08947 */ /* 0x002fea000383ffff */
[----:B------:R-:W-:Y:S05]  /*6d90*/  BRA `(.L_x_119) ;  /* 0xffffffc800d47947 */ /* 0x000fea000383ffff */
.L_x_70:
[----:B------:R-:W-:Y:S07]  /*6da0*/  MOV R0, UR6 ;  /* 0x0000000600007c02 */ /* 0x000fee0008000f00 */
.L_x_120:
[----:B-1----:R1:W3:Y:S02]  /*6db0*/  SYNCS.PHASECHK.TRANS64.TRYWAIT P0, [R0+URZ+0x48], R3 ;  /* 0x00004803000075a7 */ /* 0x0022e400080011ff */
[----:B---3--:R-:W-:Y:S05]  /*6dc0*/  @!P0 NANOSLEEP.SYNCS 0x989680 ;  /* 0x009896800000895d */ /* 0x008fea0003900000 */
[----:B------:R-:W3:Y:S02]  /*6dd0*/  @!P0 SYNCS.PHASECHK.TRANS64 P0, [R0+URZ+0x48], R3 ;  /* 0x00004803000085a7 */ /* 0x000ee400080010ff */
[----:B---3--:R-:W-:Y:S05]  /*6de0*/  @!P0 BRA `(.L_x_120) ;  /* 0xfffffffc00f08947 */ /* 0x008fea000383ffff */
[----:B------:R-:W-:Y:S05]  /*6df0*/  BRA `(.L_x_69) ;  /* 0xffffffcc00c07947 */ /* 0x000fea000383ffff */
.L_x_73:
[----:B------:R-:W-:Y:S07]  /*6e00*/  MOV R3, UR6 ;  /* 0x0000000600037c02 */ /* 0x000fee0008000f00 */
.L_x_121:
[----:B-1----:R1:W2:Y:S02]  /*6e10*/  SYNCS.PHASECHK.TRANS64.TRYWAIT P2, [R3+URZ+0x38], R26 ;  /* 0x0000381a030075a7 */ /* 0x0022a400080411ff */
[----:B--2---:R-:W-:Y:S05]  /*6e20*/  @!P2 NANOSLEEP.SYNCS 0x989680 ;  /* 0x009896800000a95d */ /* 0x004fea0003900000 */
[----:B------:R-:W2:Y:S02]  /*6e30*/  @!P2 SYNCS.PHASECHK.TRANS64 P2, [R3+URZ+0x38], R26 ;  /* 0x0000381a0300a5a7 */ /* 0x000ea400080410ff */
[----:B--2---:R-:W-:Y:S05]  /*6e40*/  @!P2 BRA `(.L_x_121) ;  /* 0xfffffffc00f0a947 */ /* 0x004fea000383ffff */
[----:B------:R-:W-:Y:S05]  /*6e50*/  BRA `(.L_x_122) ;  /* 0xffffffd000547947 */ /* 0x000fea000383ffff */
.L_x_76:
[----:B--2---:R2:W4:Y:S02]  /*6e60*/  SYNCS.PHASECHK.TRANS64.TRYWAIT P0, [R0+URZ+0x50], R3 ;  /* 0x00005003000075a7 */ /* 0x00452400080011ff */
[----:B----4-:R-:W-:Y:S05]  /*6e70*/  @!P0 NANOSLEEP.SYNCS 0x989680 ;  /* 0x009896800000895d */ /* 0x010fea0003900000 */
[----:B------:R-:W4:Y:S02]  /*6e80*/  @!P0 SYNCS.PHASECHK.TRANS64 P0, [R0+URZ+0x50], R3 ;  /* 0x00005003000085a7 */ /* 0x000f2400080010ff */
[----:B----4-:R-:W-:Y:S05]  /*6e90*/  @!P0 BRA `(.L_x_76) ;  /* 0xfffffffc00f08947 */ /* 0x010fea000383ffff */
[----:B------:R-:W-:Y:S05]  /*6ea0*/  BRA `(.L_x_123) ;  /* 0xffffffd400a47947 */ /* 0x000fea000383ffff */
.L_x_87:
[----:B-1----:R-:W-:Y:S04]  /*6eb0*/  MOV R0, UR43 ;  /* 0x0000002b00007c02 */ /* 0x002fe80008000f00 */
[----:B------:R1:W2:Y:S03]  /*6ec0*/  SYNCS.PHASECHK.TRANS64.TRYWAIT P1, [R0+URZ+0x30], R3 ;  /* 0x00003003000075a7 */ /* 0x0002a600080211ff */
[----:B--2---:R-:W-:Y:S05]  /*6ed0*/  @!P1 NANOSLEEP.SYNCS 0x989680 ;  /* 0x009896800000995d */ /* 0x004fea0003900000 */
[----:B------:R-:W2:Y:S02]  /*6ee0*/  @!P1 SYNCS.PHASECHK.TRANS64 P1, [R0+URZ+0x30], R3 ;  /* 0x00003003000095a7 */ /* 0x000ea400080210ff */
[----:B--2---:R-:W-:Y:S05]  /*6ef0*/  @!P1 BRA `(.L_x_87) ;  /* 0xfffffffc00ec9947 */ /* 0x004fea000383ffff */
[----:B------:R-:W-:Y:S05]  /*6f00*/  BRA `(.L_x_86) ;  /* 0xffffffe000a07947 */ /* 0x000fea000383ffff */
.L_x_89:
[----:B------:R1:W1:Y:S02]  /*6f10*/  SYNCS.PHASECHK.TRANS64.TRYWAIT P1, [R156+URZ+0x70], R5 ;  /* 0x000070059c0075a7 */ /* 0x00026400080211ff */
[----:B-1----:R-:W-:Y:S05]  /*6f20*/  @!P1 NANOSLEEP.SYNCS 0x989680 ;  /* 0x009896800000995d */ /* 0x002fea0003900000 */
[----:B------:R-:W1:Y:S02]  /*6f30*/  @!P1 SYNCS.PHASECHK.TRANS64 P1, [R156+URZ+0x70], R5 ;  /* 0x000070059c0095a7 */ /* 0x000e6400080210ff */
[----:B-1----:R-:W-:Y:S05]  /*6f40*/  @!P1 BRA `(.L_x_89) ;  /* 0xfffffffc00f09947 */ /* 0x002fea000383ffff */
[----:B------:R-:W-:Y:S05]  /*6f50*/  BRA `(.L_x_88) ;  /* 0xffffffe000e47947 */ /* 0x000fea000383ffff */
        .weak           $__internal_0_$__cuda_sm10x_tcgen05_guardrail_trap_col_being_dealloced_not_returned_by_alloc
        .type           $__internal_0_$__cuda_sm10x_tcgen05_guardrail_trap_col_being_dealloced_not_returned_by_alloc,@function
        .size           $__internal_0_$__cuda_sm10x_tcgen05_guardrail_trap_col_being_dealloced_not_returned_by_alloc,($__internal_1_$__cuda_sm10x_tcgen05_guardrail_trap_phase_invalid_during_alloc - $__internal_0_$__cuda_sm10x_tcgen05_guardrail_trap_col_being_dealloced_not_returned_by_alloc)
$__internal_0_$__cuda_sm10x_tcgen05_guardrail_trap_col_being_dealloced_not_returned_by_alloc:
[----:B------:R-:W-:Y:S05]  /*6f60*/  BPT.TRAP 0x1 ;  /* 0x000000040000795c */ /* 0x000fea0000300000 */
[----:B------:R-:W-:-:S04]  /*6f70*/  HFMA2 R3, -RZ, RZ, 0, 0 ;  /* 0x00000000ff037431 */ /* 0x000fc800000001ff */
[----:B------:R-:W-:Y:S05]  /*6f80*/  RET.REL.NODEC R2 `(_ZN7cutlass13device_kernelINS_4gemm6kernel13GemmUniversalIN4cute5tupleIJiiiiEEENS1_10collective13CollectiveMmaINS1_35MainloopSm100TmaUmmaWarpSpecializedILi3ELi2ELi4ENS5_IJNS4_1CILi1EEESB_SB_EEEEENS5_IJNSA_ILi128EEENSA_ILi64EEENSA_ILi32EEEEEENS_12float_e4m3_tENS5_IJlSB_lEEESI_SJ_NS4_8TiledMMAINS4_8MMA_AtomIJNS4_10MMA_TraitsINS4_19SM100_MMA_F8F6F4_SSEJSI_SI_fSE_SF_NS4_17integral_constantINS4_4UMMA5MajorELSQ_0EEESR_NSO_INSP_7ScaleInELSS_0EEEST_EEEEEENS4_6LayoutISC_NS5_IJNSA_ILi0EEESX_SX_EEEEENS5_IJNS4_10UnderscoreES10_S10_EEEEENS4_13SM90_TMA_LOADENS4_14ComposedLayoutINS4_7SwizzleILi1ELi4ELi3EEENS4_18smem_ptr_flag_bitsILi8EEENSW_INS5_IJNSA_ILi8EEESG_EEENS5_IJSG_SB_EEEEEEEvNS4_8identityES13_S1D_vS1E_EENS_8epilogue10collective18CollectiveEpilogueINS1G_23Sm100TmaWarpSpecializedILi1ELi1ELi64ELb0ELb0EEEJSH_NS5_IJNSW_ISE_SB_EENSW_ISF_SB_EEEEESI_SJ_SI_SJ_NS1G_6fusion15FusionCallbacksIS1K_NS1O_17LinearCombinationISI_fSI_fLNS_15FloatRoundStyleE2EEESH_S1N_JEEENS4_5SM1004TMEM4LOAD26SM100_TMEM_LOAD_32dp32b64xES13_NS14_INS15_ILi2ELi4ELi3EEES18_NSW_INS5_IJS19_SF_EEENS5_IJSF_SB_EEEEEEENS4_39AutoVectorizingCopyWithAssumedAlignmentILi128EEENS4_14SM90_TMA_STOREES22_S24_S24_EEEvvEEEEvNT_6ParamsE) ;  /* 0xffffff90021c7950 */ /* 0x000fea0003c3ffff */
        .weak           $__internal_1_$__cuda_sm10x_tcgen05_guardrail_trap_phase_invalid_during_alloc
        .type           $__internal_1_$__cuda_sm10x_tcgen05_guardrail_trap_phase_invalid_during_alloc,@function
        .size           $__internal_1_$__cuda_sm10x_tcgen05_guardrail_trap_phase_invalid_during_alloc,($__internal_2_$__cuda_sm10x_tcgen05_guardrail_trap_unallocated_columns_being_dealloced - $__internal_1_$__cuda_sm10x_tcgen05_guardrail_trap_phase_invalid_during_alloc)
$__internal_1_$__cuda_sm10x_tcgen05_guardrail_trap_phase_invalid_during_alloc:
[----:B------:R-:W-:Y:S05]  /*6f90*/  BPT.TRAP 0x1 ;  /* 0x000000040000795c */ /* 0x000fea0000300000 */
[----:B------:R-:W-:-:S04]  /*6fa0*/  MOV R3, 0x0 ;  /* 0x0000000000037802 */ /* 0x000fc80000000f00 */
[----:B------:R-:W-:Y:S05]  /*6fb0*/  RET.REL.NODEC R2 `(_ZN7cutlass13device_kernelINS_4gemm6kernel13GemmUniversalIN4cute5tupleIJiiiiEEENS1_10collective13CollectiveMmaINS1_35MainloopSm100TmaUmmaWarpSpecializedILi3ELi2ELi4ENS5_IJNS4_1CILi1EEESB_SB_EEEEENS5_IJNSA_ILi128EEENSA_ILi64EEENSA_ILi32EEEEEENS_12float_e4m3_tENS5_IJlSB_lEEESI_SJ_NS4_8TiledMMAINS4_8MMA_AtomIJNS4_10MMA_TraitsINS4_19SM100_MMA_F8F6F4_SSEJSI_SI_fSE_SF_NS4_17integral_constantINS4_4UMMA5MajorELSQ_0EEESR_NSO_INSP_7ScaleInELSS_0EEEST_EEEEEENS4_6LayoutISC_NS5_IJNSA_ILi0EEESX_SX_EEEEENS5_IJNS4_10UnderscoreES10_S10_EEEEENS4_13SM90_TMA_LOADENS4_14ComposedLayoutINS4_7SwizzleILi1ELi4ELi3EEENS4_18smem_ptr_flag_bitsILi8EEENSW_INS5_IJNSA_ILi8EEESG_EEENS5_IJSG_SB_EEEEEEEvNS4_8identityES13_S1D_vS1E_EENS_8epilogue10collective18CollectiveEpilogueINS1G_23Sm100TmaWarpSpecializedILi1ELi1ELi64ELb0ELb0EEEJSH_NS5_IJNSW_ISE_SB_EENSW_ISF_SB_EEEEESI_SJ_SI_SJ_NS1G_6fusion15FusionCallbacksIS1K_NS1O_17LinearCombinationISI_fSI_fLNS_15FloatRoundStyleE2EEESH_S1N_JEEENS4_5SM1004TMEM4LOAD26SM100_TMEM_LOAD_32dp32b64xES13_NS14_INS15_ILi2ELi4ELi3EEES18_NSW_INS5_IJS19_SF_EEENS5_IJSF_SB_EEEEEEENS4_39AutoVectorizingCopyWithAssumedAlignmentILi128EEENS4_14SM90_TMA_STOREES22_S24_S24_EEEvvEEEEvNT_6ParamsE) ;  /* 0xffffff9002107950 */ /* 0x000fea0003c3ffff */
        .weak           $__internal_2_$__cuda_sm10x_tcgen05_guardrail_trap_unallocated_columns_being_dealloced
        .type           $__internal_2_$__cuda_sm10x_tcgen05_guardrail_trap_unallocated_columns_being_dealloced,@function
        .size           $__internal_2_$__cuda_sm10x_tcgen05_guardrail_trap_unallocated_columns_being_dealloced,(.L_x_125 - $__internal_2_$__cuda_sm10x_tcgen05_guardrail_trap_unallocated_columns_being_dealloced)
$__internal_2_$__cuda_sm10x_tcgen05_guardrail_trap_unallocated_columns_being_dealloced:
[----:B------:R-:W-:Y:S05]  /*6fc0*/  BPT.TRAP 0x1 ;  /* 0x000000040000795c */ /* 0x000fea0000300000 */
[----:B------:R-:W-:-:S04]  /*6fd0*/  HFMA2 R3, -RZ, RZ, 0, 0 ;  /* 0x00000000ff037431 */ /* 0x000fc800000001ff */
[----:B------:R-:W-:Y:S05]  /*6fe0*/  RET.REL.NODEC R2 `(_ZN7cutlass13device_kernelINS_4gemm6kernel13GemmUniversalIN4cute5tupleIJiiiiEEENS1_10collective13CollectiveMmaINS1_35MainloopSm100TmaUmmaWarpSpecializedILi3ELi2ELi4ENS5_IJNS4_1CILi1EEESB_SB_EEEEENS5_IJNSA_ILi128EEENSA_ILi64EEENSA_ILi32EEEEEENS_12float_e4m3_tENS5_IJlSB_lEEESI_SJ_NS4_8TiledMMAINS4_8MMA_AtomIJNS4_10MMA_TraitsINS4_19SM100_MMA_F8F6F4_SSEJSI_SI_fSE_SF_NS4_17integral_constantINS4_4UMMA5MajorELSQ_0EEESR_NSO_INSP_7ScaleInELSS_0EEEST_EEEEEENS4_6LayoutISC_NS5_IJNSA_ILi0EEESX_SX_EEEEENS5_IJNS4_10UnderscoreES10_S10_EEEEENS4_13SM90_TMA_LOADENS4_14ComposedLayoutINS4_7SwizzleILi1ELi4ELi3EEENS4_18smem_ptr_flag_bitsILi8EEENSW_INS5_IJNSA_ILi8EEESG_EEENS5_IJSG_SB_EEEEEEEvNS4_8identityES13_S1D_vS1E_EENS_8epilogue10collective18CollectiveEpilogueINS1G_23Sm100TmaWarpSpecializedILi1ELi1ELi64ELb0ELb0EEEJSH_NS5_IJNSW_ISE_SB_EENSW_ISF_SB_EEEEESI_SJ_SI_SJ_NS1G_6fusion15FusionCallbacksIS1K_NS1O_17LinearCombinationISI_fSI_fLNS_15FloatRoundStyleE2EEESH_S1N_JEEENS4_5SM1004TMEM4LOAD26SM100_TMEM_LOAD_32dp32b64xES13_NS14_INS15_ILi2ELi4ELi3EEES18_NSW_INS5_IJS19_SF_EEENS5_IJSF_SB_EEEEEEENS4_39AutoVectorizingCopyWithAssumedAlignmentILi128EEENS4_14SM90_TMA_STOREES22_S24_S24_EEEvvEEEEvNT_6ParamsE) ;  /* 0xffffff9002047950 */ /* 0x000fea0003c3ffff */
.L_x_124:
[----:B------:R-:W-:-:S00]  /*6ff0*/  BRA `(.L_x_124) ;  /* 0xfffffffc00fc7947 */ /* 0x000fc0000383ffff */
[----:B------:R-:W-:-:S00]  /*7000*/  NOP ;  /* 0x0000000000007918 */ /* 0x000fc00000000000 */
[----:B------:R-:W-:-:S00]  /*7010*/  NOP ;  /* 0x0000000000007918 */ /* 0x000fc00000000000 */
[----:B------:R-:W-:-:S00]  /*7020*/  NOP ;  /* 0x0000000000007918 */ /* 0x000fc00000000000 */
[----:B------:R-:W-:-:S00]  /*7030*/  NOP ;  /* 0x0000000000007918 */ /* 0x000fc00000000000 */
[----:B------:R-:W-:-:S00]  /*7040*/  NOP ;  /* 0x0000000000007918 */ /* 0x000fc00000000000 */
[----:B------:R-:W-:-:S00]  /*7050*/  NOP ;  /* 0x0000000000007918 */ /* 0x000fc00000000000 */
[----:B------:R-:W-:-:S00]  /*7060*/  NOP ;  /* 0x0000000000007918 */ /* 0x000fc00000000000 */
[----:B------:R-:W-:-:S00]  /*7070*/  NOP ;  /* 0x0000000000007918 */ /* 0x000fc00000000000 */
.L_x_125:


//--------------------- .nv.global.init           --------------------------
	.section	.nv.global.init,"aw",@progbits
.nv.global.init:
	.type		$str$27,@object
	.size		$str$27,($str$28 - $str$27)
$str$27:
        /*0000*/ 	.byte	0x28, 0x61, 0x64, 0x64, 0x72, 0x65, 0x73, 0x73, 0x20, 0x26, 0x20, 0x6d, 0x61, 0x73, 0x6b, 0x29
        /*0010*/ 	.byte	0x20, 0x3d, 0x3d, 0x20, 0x30, 0x00
	.type		$str$28,@object
	.size		$str$28,($str$26 - $str$28)
$str$28:
        /*0016*/ 	.byte	0x2f, 0x74, 0x6d, 0x70, 0x2f, 0x63, 0x75, 0x74, 0x6c, 0x61, 0x73, 0x73, 0x5f, 0x73, 0x77, 0x65
        /*0026*/ 	.byte	0x65, 0x70, 0x5f, 0x73, 0x72, 0x63, 0x2f, 0x69, 0x6e, 0x63, 0x6c, 0x75, 0x64, 0x65, 0x2f, 0x63
        /*0036*/ 	.byte	0x75, 0x74, 0x65, 0x2f, 0x70, 0x6f, 0x69, 0x6e, 0x74, 0x65, 0x72, 0x5f, 0x66, 0x6c, 0x61, 0x67
        /*0046*/ 	.byte	0x67, 0x65, 0x64, 0x2e, 0x68, 0x70, 0x70, 0x00
	.type		$str$26,@object
	.size		$str$26,($str$25 - $str$26)
$str$26:
        /*004e*/ 	.byte	0x2f, 0x74, 0x6d, 0x70, 0x2f, 0x63, 0x75, 0x74, 0x6c, 0x61, 0x73, 0x73, 0x5f, 0x73, 0x77, 0x65
        /*005e*/ 	.byte	0x65, 0x70, 0x5f, 0x73, 0x72, 0x63, 0x2f, 0x69, 0x6e, 0x63, 0x6c, 0x75, 0x64, 0x65, 0x2f, 0x63
        /*006e*/ 	.byte	0x75, 0x74, 0x65, 0x2f, 0x61, 0x74, 0x6f, 0x6d, 0x2f, 0x63, 0x6f, 0x70, 0x79, 0x5f, 0x74, 0x72
        /*007e*/ 	.byte	0x61, 0x69, 0x74, 0x73, 0x5f, 0x73, 0x6d, 0x31, 0x30, 0x30, 0x2e, 0x68, 0x70, 0x70, 0x00
	.type		$str$25,@object
	.size		$str$25,(__unnamed_1 - $str$25)
$str$25:
        /*008d*/ 	.byte	0x28, 0x28, 0x75, 0x69, 0x6e, 0x74, 0x33, 0x32, 0x5f, 0x74, 0x28, 0x74, 0x68, 0x72, 0x65, 0x61
        /*009d*/ 	.byte	0x64, 0x49, 0x64, 0x78, 0x2e, 0x78, 0x29, 0x20, 0x2f, 0x20, 0x33, 0x32, 0x29, 0x20, 0x25, 0x20
        /*00ad*/ 	.byte	0x34, 0x29, 0x20, 0x3d, 0x3d, 0x20, 0x28, 0x28, 0x28, 0x74, 0x6d, 0x65, 0x6d, 0x5f, 0x61, 0x64
        /*00bd*/ 	.byte	0x64, 0x72, 0x20, 0x3e, 0x3e, 0x20, 0x31, 0x36, 0x29, 0x20, 0x2f, 0x20, 0x33, 0x32, 0x29, 0x20
        /*00cd*/ 	.byte	0x25, 0x20, 0x34, 0x29, 0x00
	.type		__unnamed_1,@object
	.size		__unnamed_1,(__unnamed_2 - __unnamed_1)
__unnamed_1:
        /*00d2*/ 	.byte	0x61, 0x75, 0x74, 0x6f, 0x20, 0x63, 0x75, 0x74, 0x65, 0x3a, 0x3a, 0x61, 0x73, 0x5f, 0x70, 0x6f
        /* <DEDUP_REMOVED lines=24> */
        /*0262*/ 	.byte	0x43, 0x3c, 0x38, 0x31, 0x39, 0x32, 0x3e, 0x3e, 0x3e, 0x3e, 0x5d, 0x00
	.type		__unnamed_2,@object
	.size		__unnamed_2,(.L_2 - __unnamed_2)
__unnamed_2:
        /* <DEDUP_REMOVED lines=42> */
        /*050e*/ 	.byte	0x3e, 0x3e, 0x3e, 0x3e, 0x5d, 0x00
.L_2:


//--------------------- .nv.shared._ZN7cutlass13device_kernelINS_4gemm6kernel13GemmUniversalIN4cute5tupleIJiiiiEEENS1_10collective13CollectiveMmaINS1_35MainloopSm100TmaUmmaWarpSpecializedILi3ELi2ELi4ENS5_IJNS4_1CILi1EEESB_SB_EEEEENS5_IJNSA_ILi128EEENSA_ILi64EEENSA_ILi32EEEEEENS_12float_e4m3_tENS5_IJlSB_lEEESI_SJ_NS4_8TiledMMAINS4_8MMA_AtomIJNS4_10MMA_TraitsINS4_19SM100_MMA_F8F6F4_SSEJSI_SI_fSE_SF_NS4_17integral_constantINS4_4UMMA5MajorELSQ_0EEESR_NSO_INSP_7ScaleInELSS_0EEEST_EEEEEENS4_6LayoutISC_NS5_IJNSA_ILi0EEESX_SX_EEEEENS5_IJNS4_10UnderscoreES10_S10_EEEEENS4_13SM90_TMA_LOADENS4_14ComposedLayoutINS4_7SwizzleILi1ELi4ELi3EEENS4_18smem_ptr_flag_bitsILi8EEENSW_INS5_IJNSA_ILi8EEESG_EEENS5_IJSG_SB_EEEEEEEvNS4_8identityES13_S1D_vS1E_EENS_8epilogue10collective18CollectiveEpilogueINS1G_23Sm100TmaWarpSpecializedILi1ELi1ELi64ELb0ELb0EEEJSH_NS5_IJNSW_ISE_SB_EENSW_ISF_SB_EEEEESI_SJ_SI_SJ_NS1G_6fusion15FusionCallbacksIS1K_NS1O_17LinearCombinationISI_fSI_fLNS_15FloatRoundStyleE2EEESH_S1N_JEEENS4_5SM1004TMEM4LOAD26SM100_TMEM_LOAD_32dp32b64xES13_NS14_INS15_ILi2ELi4ELi3EEES18_NSW_INS5_IJS19_SF_EEENS5_IJSF_SB_EEEEEEENS4_39AutoVectorizingCopyWithAssumedAlignmentILi128EEENS4_14SM90_TMA_STOREES22_S24_S24_EEEvvEEEEvNT_6ParamsE --------------------------
	.section	.nv.shared._ZN7cutlass13device_kernelINS_4gemm6kernel13GemmUniversalIN4cute5tupleIJiiiiEEENS1_10collective13CollectiveMmaINS1_35MainloopSm100TmaUmmaWarpSpecializedILi3ELi2ELi4ENS5_IJNS4_1CILi1EEESB_SB_EEEEENS5_IJNSA_ILi128EEENSA_ILi64EEENSA_ILi32EEEEEENS_12float_e4m3_tENS5_IJlSB_lEEESI_SJ_NS4_8TiledMMAINS4_8MMA_AtomIJNS4_10MMA_TraitsINS4_19SM100_MMA_F8F6F4_SSEJSI_SI_fSE_SF_NS4_17integral_constantINS4_4UMMA5MajorELSQ_0EEESR_NSO_INSP_7ScaleInELSS_0EEEST_EEEEEENS4_6LayoutISC_NS5_IJNSA_ILi0EEESX_SX_EEEEENS5_IJNS4_10UnderscoreES10_S10_EEEEENS4_13SM90_TMA_LOADENS4_14ComposedLayoutINS4_7SwizzleILi1ELi4ELi3EEENS4_18smem_ptr_flag_bitsILi8EEENSW_INS5_IJNSA_ILi8EEESG_EEENS5_IJSG_SB_EEEEEEEvNS4_8identityES13_S1D_vS1E_EENS_8epilogue10collective18CollectiveEpilogueINS1G_23Sm100TmaWarpSpecializedILi1ELi1ELi64ELb0ELb0EEEJSH_NS5_IJNSW_ISE_SB_EENSW_ISF_SB_EEEEESI_SJ_SI_SJ_NS1G_6fusion15FusionCallbacksIS1K_NS1O_17LinearCombinationISI_fSI_fLNS_15FloatRoundStyleE2EEESH_S1N_JEEENS4_5SM1004TMEM4LOAD26SM100_TMEM_LOAD_32dp32b64xES13_NS14_INS15_ILi2ELi4ELi3EEES18_NSW_INS5_IJS19_SF_EEENS5_IJSF_SB_EEEEEEENS4_39AutoVectorizingCopyWithAssumedAlignmentILi128EEENS4_14SM90_TMA_STOREES22_S24_S24_EEEvvEEEEvNT_6ParamsE,"aw",@nobits
	.sectionflags	@""
	.align	16
	.zero		1024


//--------------------- .nv.shared.reserved.0     --------------------------
	.section	.nv.shared.reserved.0,"aw",@nobits
	.weak		__nv_reservedSMEM_offset_0_alias
	.size		__nv_reservedSMEM_offset_0_alias, 0, 64
	.other		__nv_reservedSMEM_offset_0_alias,@"STO_CUDA_RESERVED_SHARED STV_DEFAULT"
__nv_reservedSMEM_offset_0_alias:
	.zero		0
.nv.shared.reserved.0:
	.zero		64
	.weak		__nv_reservedSMEM_tcgen05_partition
	.type		__nv_reservedSMEM_tcgen05_partition,@object
	.size		__nv_reservedSMEM_tcgen05_partition,(.L_0 - __nv_reservedSMEM_tcgen05_partition)
__nv_reservedSMEM_tcgen05_partition:
	.zero		32
.L_0:


//--------------------- .nv.global                --------------------------
	.section	.nv.global,"aw",@nobits
.nv.global:
	.type		_ZN39_INTERNAL_9c1a74b7_4_k_cu_40338322_74914cute1_E,@object
	.size		_ZN39_INTERNAL_9c1a74b7_4_k_cu_40338322_74914cute1_E,(_ZN39_INTERNAL_9c1a74b7_4_k_cu_40338322_74914cuda3std3__45__cpo6cbeginE - _ZN39_INTERNAL_9c1a74b7_4_k_cu_40338322_74914cute1_E)
_ZN39_INTERNAL_9c1a74b7_4_k_cu_40338322_74914cute1_E:
	.zero		1
	.type		_ZN39_INTERNAL_9c1a74b7_4_k_cu_40338322_74914cuda3std3__45__cpo6cbeginE,@object
	.size		_ZN39_INTERNAL_9c1a74b7_4_k_cu_40338322_74914cuda3std3__45__cpo6cbeginE,(_ZN39_INTERNAL_9c1a74b7_4_k_cu_40338322_74914cuda3std3__48in_placeE - _ZN39_INTERNAL_9c1a74b7_4_k_cu_40338322_74914cuda3std3__45__cpo6cbeginE)
_ZN39_INTERNAL_9c1a74b7_4_k_cu_40338322_74914cuda3std3__45__cpo6cbeginE:
	.zero		1
	.type		_ZN39_INTERNAL_9c1a74b7_4_k_cu_40338322_74914cuda3std3__48in_placeE,@object
	.size		_ZN39_INTERNAL_9c1a74b7_4_k_cu_40338322_74914cuda3std3__48in_placeE,(_ZN39_INTERNAL_9c1a74b7_4_k_cu_40338322_74914cuda3std6ranges3__45__cpo9iter_moveE - _ZN39_INTERNAL_9c1a74b7_4_k_cu_40338322_74914cuda3std3__48in_placeE)
_ZN39_INTERNAL_9c1a74b7_4_k_cu_40338322_74914cuda3std3__48in_placeE:
	.zero		1
	.type		_ZN39_INTERNAL_9c1a74b7_4_k_cu_40338322_74914cuda3std6ranges3__45__cpo9iter_moveE,@object
	.size		_ZN39_INTERNAL_9c1a74b7_4_k_cu_40338322_74914cuda3std6ranges3__45__cpo9iter_moveE,(_ZN39_INTERNAL_9c1a74b7_4_k_cu_40338322_74914cuda3std3__45__cpo5beginE - _ZN39_INTERNAL_9c1a74b7_4_k_cu_40338322_74914cuda3std6ranges3__45__cpo9iter_moveE)
_ZN39_INTERNAL_9c1a74b7_4_k_cu_40338322_74914cuda3std6ranges3__45__cpo9iter_moveE:
	.zero		1
	.type		_ZN39_INTERNAL_9c1a74b7_4_k_cu_40338322_74914cuda3std3__45__cpo5beginE,@object
	.size		_ZN39_INTERNAL_9c1a74b7_4_k_cu_40338322_74914cuda3std3__45__cpo5beginE,(_ZN39_INTERNAL_9c1a74b7_4_k_cu_40338322_74914cuda3std3__441_GLOBAL__N__9c1a74b7_4_k_cu_40338322_74916ignoreE - _ZN39_INTERNAL_9c1a74b7_4_k_cu_40338322_74914cuda3std3__45__cpo5beginE)
_ZN39_INTERNAL_9c1a74b7_4_k_cu_40338322_74914cuda3std3__45__cpo5beginE:
	.zero		1
	.type		_ZN39_INTERNAL_9c1a74b7_4_k_cu_40338322_74914cuda3std3__441_GLOBAL__N__9c1a74b7_4_k_cu_40338322_74916ignoreE,@object
	.size		_ZN39_INTERNAL_9c1a74b7_4_k_cu_40338322_74914cuda3std3__441_GLOBAL__N__9c1a74b7_4_k_cu_40338322_74916ignoreE,(_ZN39_INTERNAL_9c1a74b7_4_k_cu_40338322_74914cute7productE - _ZN39_INTERNAL_9c1a74b7_4_k_cu_40338322_74914cuda3std3__441_GLOBAL__N__9c1a74b7_4_k_cu_40338322_74916ignoreE)
_ZN39_INTERNAL_9c1a74b7_4_k_cu_40338322_74914cuda3std3__441_GLOBAL__N__9c1a74b7_4_k_cu_40338322_74916ignoreE:
	.zero		1
	.type		_ZN39_INTERNAL_9c1a74b7_4_k_cu_40338322_74914cute7productE,@object
	.size		_ZN39_INTERNAL_9c1a74b7_4_k_cu_40338322_74914cute7productE,(_ZN39_INTERNAL_9c1a74b7_4_k_cu_40338322_74914cuda3std3__45__cpo3endE - _ZN39_INTERNAL_9c1a74b7_4_k_cu_40338322_74914cute7productE)
_ZN39_INTERNAL_9c1a74b7_4_k_cu_40338322_74914cute7productE:
	.zero		1
	.type		_ZN39_INTERNAL_9c1a74b7_4_k_cu_40338322_74914cuda3std3__45__cpo3endE,@object
	.size		_ZN39_INTERNAL_9c1a74b7_4_k_cu_40338322_74914cuda3std3__45__cpo3endE,(_ZN39_INTERNAL_9c1a74b7_4_k_cu_40338322_74914cuda3std3__419piecewise_constructE - _ZN39_INTERNAL_9c1a74b7_4_k_cu_40338322_74914cuda3std3__45__cpo3endE)
_ZN39_INTERNAL_9c1a74b7_4_k_cu_40338322_74914cuda3std3__45__cpo3endE:
	.zero		1
	.type		_ZN39_INTERNAL_9c1a74b7_4_k_cu_40338322_74914cuda3std3__419piecewise_constructE,@object
	.size		_ZN39_INTERNAL_9c1a74b7_4_k_cu_40338322_74914cuda3std3__419piecewise_constructE,(_ZN39_INTERNAL_9c1a74b7_4_k_cu_40338322_74914cuda3std3__45__cpo4cendE - _ZN39_INTERNAL_9c1a74b7_4_k_cu_40338322_74914cuda3std3__419piecewise_constructE)
_ZN39_INTERNAL_9c1a74b7_4_k_cu_40338322_74914cuda3std3__419piecewise_constructE:
	.zero		1
	.type		_ZN39_INTERNAL_9c1a74b7_4_k_cu_40338322_74914cuda3std3__45__cpo4cendE,@object
	.size		_ZN39_INTERNAL_9c1a74b7_4_k_cu_40338322_74914cuda3std3__45__cpo4cendE,(_ZN39_INTERNAL_9c1a74b7_4_k_cu_40338322_74914cuda3std6ranges3__45__cpo4swapE - _ZN39_INTERNAL_9c1a74b7_4_k_cu_40338322_74914cuda3std3__45__cpo4cendE)
_ZN39_INTERNAL_9c1a74b7_4_k_cu_40338322_74914cuda3std3__45__cpo4cendE:
	.zero		1
	.type		_ZN39_INTERNAL_9c1a74b7_4_k_cu_40338322_74914cuda3std6ranges3__45__cpo4swapE,@object
	.size		_ZN39_INTERNAL_9c1a74b7_4_k_cu_40338322_74914cuda3std6ranges3__45__cpo4swapE,(.L_10 - _ZN39_INTERNAL_9c1a74b7_4_k_cu_40338322_74914cuda3std6ranges3__45__cpo4swapE)
_ZN39_INTERNAL_9c1a74b7_4_k_cu_40338322_74914cuda3std6ranges3__45__cpo4swapE:
	.zero		1
.L_10:


//--------------------- .nv.constant0._ZN7cutlass13device_kernelINS_4gemm6kernel13GemmUniversalIN4cute5tupleIJiiiiEEENS1_10collective13CollectiveMmaINS1_35MainloopSm100TmaUmmaWarpSpecializedILi3ELi2ELi4ENS5_IJNS4_1CILi1EEESB_SB_EEEEENS5_IJNSA_ILi128EEENSA_ILi64EEENSA_ILi32EEEEEENS_12float_e4m3_tENS5_IJlSB_lEEESI_SJ_NS4_8TiledMMAINS4_8MMA_AtomIJNS4_10MMA_TraitsINS4_19SM100_MMA_F8F6F4_SSEJSI_SI_fSE_SF_NS4_17integral_constantINS4_4UMMA5MajorELSQ_0EEESR_NSO_INSP_7ScaleInELSS_0EEEST_EEEEEENS4_6LayoutISC_NS5_IJNSA_ILi0EEESX_SX_EEEEENS5_IJNS4_10UnderscoreES10_S10_EEEEENS4_13SM90_TMA_LOADENS4_14ComposedLayoutINS4_7SwizzleILi1ELi4ELi3EEENS4_18smem_ptr_flag_bitsILi8EEENSW_INS5_IJNSA_ILi8EEESG_EEENS5_IJSG_SB_EEEEEEEvNS4_8identityES13_S1D_vS1E_EENS_8epilogue10collective18CollectiveEpilogueINS1G_23Sm100TmaWarpSpecializedILi1ELi1ELi64ELb0ELb0EEEJSH_NS5_IJNSW_ISE_SB_EENSW_ISF_SB_EEEEESI_SJ_SI_SJ_NS1G_6fusion15FusionCallbacksIS1K_NS1O_17LinearCombinationISI_fSI_fLNS_15FloatRoundStyleE2EEESH_S1N_JEEENS4_5SM1004TMEM4LOAD26SM100_TMEM_LOAD_32dp32b64xES13_NS14_INS15_ILi2ELi4ELi3EEES18_NSW_INS5_IJS19_SF_EEENS5_IJSF_SB_EEEEEEENS4_39AutoVectorizingCopyWithAssumedAlignmentILi128EEENS4_14SM90_TMA_STOREES22_S24_S24_EEEvvEEEEvNT_6ParamsE --------------------------
	.section	.nv.constant0._ZN7cutlass13device_kernelINS_4gemm6kernel13GemmUniversalIN4cute5tupleIJiiiiEEENS1_10collective13CollectiveMmaINS1_35MainloopSm100TmaUmmaWarpSpecializedILi3ELi2ELi4ENS5_IJNS4_1CILi1EEESB_SB_EEEEENS5_IJNSA_ILi128EEENSA_ILi64EEENSA_ILi32EEEEEENS_12float_e4m3_tENS5_IJlSB_lEEESI_SJ_NS4_8TiledMMAINS4_8MMA_AtomIJNS4_10MMA_TraitsINS4_19SM100_MMA_F8F6F4_SSEJSI_SI_fSE_SF_NS4_17integral_constantINS4_4UMMA5MajorELSQ_0EEESR_NSO_INSP_7ScaleInELSS_0EEEST_EEEEEENS4_6LayoutISC_NS5_IJNSA_ILi0EEESX_SX_EEEEENS5_IJNS4_10UnderscoreES10_S10_EEEEENS4_13SM90_TMA_LOADENS4_14ComposedLayoutINS4_7SwizzleILi1ELi4ELi3EEENS4_18smem_ptr_flag_bitsILi8EEENSW_INS5_IJNSA_ILi8EEESG_EEENS5_IJSG_SB_EEEEEEEvNS4_8identityES13_S1D_vS1E_EENS_8epilogue10collective18CollectiveEpilogueINS1G_23Sm100TmaWarpSpecializedILi1ELi1ELi64ELb0ELb0EEEJSH_NS5_IJNSW_ISE_SB_EENSW_ISF_SB_EEEEESI_SJ_SI_SJ_NS1G_6fusion15FusionCallbacksIS1K_NS1O_17LinearCombinationISI_fSI_fLNS_15FloatRoundStyleE2EEESH_S1N_JEEENS4_5SM1004TMEM4LOAD26SM100_TMEM_LOAD_32dp32b64xES13_NS14_INS15_ILi2ELi4ELi3EEES18_NSW_INS5_IJS19_SF_EEENS5_IJSF_SB_EEEEEEENS4_39AutoVectorizingCopyWithAssumedAlignmentILi128EEENS4_14SM90_TMA_STOREES22_S24_S24_EEEvvEEEEvNT_6ParamsE,"a",@progbits
	.sectionflags	@""
	.align	4
.nv.constant0._ZN7cutlass13device_kernelINS_4gemm6kernel13GemmUniversalIN4cute5tupleIJiiiiEEENS1_10collective13CollectiveMmaINS1_35MainloopSm100TmaUmmaWarpSpecializedILi3ELi2ELi4ENS5_IJNS4_1CILi1EEESB_SB_EEEEENS5_IJNSA_ILi128EEENSA_ILi64EEENSA_ILi32EEEEEENS_12float_e4m3_tENS5_IJlSB_lEEESI_SJ_NS4_8TiledMMAINS4_8MMA_AtomIJNS4_10MMA_TraitsINS4_19SM100_MMA_F8F6F4_SSEJSI_SI_fSE_SF_NS4_17integral_constantINS4_4UMMA5MajorELSQ_0EEESR_NSO_INSP_7ScaleInELSS_0EEEST_EEEEEENS4_6LayoutISC_NS5_IJNSA_ILi0EEESX_SX_EEEEENS5_IJNS4_10UnderscoreES10_S10_EEEEENS4_13SM90_TMA_LOADENS4_14ComposedLayoutINS4_7SwizzleILi1ELi4ELi3EEENS4_18smem_ptr_flag_bitsILi8EEENSW_INS5_IJNSA_ILi8EEESG_EEENS5_IJSG_SB_EEEEEEEvNS4_8identityES13_S1D_vS1E_EENS_8epilogue10collective18CollectiveEpilogueINS1G_23Sm100TmaWarpSpecializedILi1ELi1ELi64ELb0ELb0EEEJSH_NS5_IJNSW_ISE_SB_EENSW_ISF_SB_EEEEESI_SJ_SI_SJ_NS1G_6fusion15FusionCallbacksIS1K_NS1O_17LinearCombinationISI_fSI_fLNS_15FloatRoundStyleE2EEESH_S1N_JEEENS4_5SM1004TMEM4LOAD26SM100_TMEM_LOAD_32dp32b64xES13_NS14_INS15_ILi2ELi4ELi3EEES18_NSW_INS5_IJS19_SF_EEENS5_IJSF_SB_EEEEEEENS4_39AutoVectorizingCopyWithAssumedAlignmentILi128EEENS4_14SM90_TMA_STOREES22_S24_S24_EEEvvEEEEvNT_6ParamsE:
	.zero		2944


//--------------------- SYMBOLS --------------------------

	.type		.nv.reservedSmem.offset0,@object
	.size		.nv.reservedSmem.offset0,0x4
	.type		.nv.reservedSmem.cap,@object
	.size		.nv.reservedSmem.cap,0x4
	.type		__assertfail,@function
